// auto-generated by cutlass_sweep.gemm — config: {"arch": "sm_100", "cluster_m": 2, "cluster_n": 1, "dtype": "e4m3", "stages": 3, "tile_k": 128, "tile_m": 256, "tile_n": 256}
#include "cutlass/cutlass.h"
#include "cutlass/gemm/collective/collective_builder.hpp"
#include "cutlass/gemm/device/gemm_universal_adapter.h"
#include "cutlass/gemm/kernel/gemm_universal.hpp"
#include "cutlass/epilogue/collective/collective_builder.hpp"

using ElemA = cutlass::float_e4m3_t;
using ElemB = cutlass::float_e4m3_t;
using ElemCD = cutlass::float_e4m3_t;
using Acc  = float;
using TileShape    = cute::Shape<cute::_256, cute::_256, cute::_128>;
using ClusterShape = cute::Shape<cute::_2, cute::_1, cute::_1>;

using CollectiveEpilogue = typename cutlass::epilogue::collective::CollectiveBuilder<
    cutlass::arch::Sm100, cutlass::arch::OpClassTensorOp,
    TileShape, ClusterShape,
    cutlass::epilogue::collective::EpilogueTileAuto,
    Acc, Acc,
    ElemCD, cutlass::layout::RowMajor, 128 / cutlass::sizeof_bits<ElemCD>::value,
    ElemCD, cutlass::layout::RowMajor, 128 / cutlass::sizeof_bits<ElemCD>::value,
    cutlass::epilogue::collective::EpilogueScheduleAuto
  >::CollectiveOp;

using CollectiveMainloop = typename cutlass::gemm::collective::CollectiveBuilder<
    cutlass::arch::Sm100, cutlass::arch::OpClassTensorOp,
    ElemA, cutlass::layout::RowMajor, 128 / cutlass::sizeof_bits<ElemA>::value,
    ElemB, cutlass::layout::ColumnMajor, 128 / cutlass::sizeof_bits<ElemB>::value,
    Acc,
    TileShape, ClusterShape,
    cutlass::gemm::collective::StageCount<3>,
    cutlass::gemm::collective::KernelScheduleAuto
  >::CollectiveOp;

using GemmKernel = cutlass::gemm::kernel::GemmUniversal<
    cute::Shape<int,int,int,int>,
    CollectiveMainloop,
    CollectiveEpilogue
>;
using Gemm = cutlass::gemm::device::GemmUniversalAdapter<GemmKernel>;

// Force the device kernel symbol into the cubin without needing a host main.
auto* _anchor = &cutlass::device_kernel<GemmKernel>;


// ===== COMPILED SASS (sm_100a) =====

	.target	sm_100a

	.elftype	@"ET_EXEC"


//--------------------- .note.nv.tkinfo           --------------------------
	.section	.note.nv.tkinfo,"",@"SHT_NOTE"
	.sectionflags	@"SHF_NOTE_NV_TKINFO"
	.tkinfo
        /*0018*/ 	.word	0x00000002
        /*0030*/ 	.string	""
        /*0030*/ 	.string	"ptxas"
        /*0030*/ 	.string	"Cuda compilation tools, release 13.0, V13.0.88"
        /*0030*/ 	.string	"Build cuda_13.0.r13.0/compiler.36424714_0"
        /*0030*/ 	.string	"-arch sm_100a -m 64 "



//--------------------- .note.nv.cuinfo           --------------------------
	.section	.note.nv.cuinfo,"",@"SHT_NOTE"
	.sectionflags	@"SHF_NOTE_NV_CUINFO"
        /*0018*/ 	.short	0x0002
        /*001a*/ 	.short	0x0064
        /*001c*/ 	.short	0x0082
	.zero		2


//--------------------- .nv.info                  --------------------------
	.section	.nv.info,"",@"SHT_CUDA_INFO"
	.align	4


	//----- nvinfo : EIATTR_REGCOUNT
	.align		4
        /*0000*/ 	.byte	0x04, 0x2f
        /*0002*/ 	.short	(.L_20 - .L_19)
	.align		4
.L_19:
        /*0004*/ 	.word	index@(_ZN7cutlass13device_kernelINS_4gemm6kernel13GemmUniversalIN4cute5tupleIJiiiiEEENS1_10collective13CollectiveMmaINS1_35MainloopSm100TmaUmmaWarpSpecializedILi3ELi2ELi2ENS5_IJNS4_1CILi2EEENSA_ILi1EEESC_EEEEENS5_IJNSA_ILi256EEESF_NSA_ILi128EEEEEENS_12float_e4m3_tENS5_IJlSC_lEEESI_SJ_NS4_8TiledMMAINS4_8MMA_AtomIJNS4_10MMA_TraitsINS4_25SM100_MMA_F8F6F4_2x1SM_SSEJSI_SI_fSF_SF_NS4_17integral_constantINS4_4UMMA5MajorELSQ_0EEESR_NSO_INSP_7ScaleInELSS_0EEEST_EEEEEENS4_6LayoutINS5_IJSC_SC_SC_EEENS5_IJNSA_ILi0EEESY_SY_EEEEENS5_IJNS4_10UnderscoreES11_S11_EEEEENS4_18SM100_TMA_2SM_LOADENS4_14ComposedLayoutINS4_7SwizzleILi3ELi4ELi3EEENS4_18smem_ptr_flag_bitsILi8EEENSW_INS5_IJNSA_ILi8EEESG_EEENS5_IJSG_SC_EEEEEEEvNS4_8identityES14_S1E_vS1F_EENS_8epilogue10collective18CollectiveEpilogueINS1H_23Sm100TmaWarpSpecializedILi4ELi2ELi64ELb0ELb0EEEJNS5_IJSG_SF_SG_EEENS5_IJNSW_ISG_SC_EENSW_INSA_ILi64EEESC_EEEEESI_SJ_SI_SJ_NS1H_6fusion15FusionCallbacksIS1L_NS1R_17LinearCombinationISI_fSI_fLNS_15FloatRoundStyleE2EEES1M_S1Q_JEEENS4_5SM1004TMEM4LOAD26SM100_TMEM_LOAD_32dp32b64xENS4_13SM90_TMA_LOADENS15_INS16_ILi2ELi4ELi3EEES19_NSW_INS5_IJS1A_S1O_EEENS5_IJS1O_SC_EEEEEEENS4_39AutoVectorizingCopyWithAssumedAlignmentILi128EEENS4_14SM90_TMA_STOREES26_S28_S28_EEEvvEEEEvNT_6ParamsE)
        /*0008*/ 	.word	0x000000de


	//----- nvinfo : EIATTR_FRAME_SIZE
	.align		4
.L_20:
        /*000c*/ 	.byte	0x04, 0x11
        /*000e*/ 	.short	(.L_22 - .L_21)
	.align		4
.L_21:
        /*0010*/ 	.word	index@($__internal_2_$__cuda_sm10x_tcgen05_guardrail_trap_unallocated_columns_being_dealloced)
        /*0014*/ 	.word	0x00000000


	//----- nvinfo : EIATTR_FRAME_SIZE
	.align		4
.L_22:
        /*0018*/ 	.byte	0x04, 0x11
        /*001a*/ 	.short	(.L_24 - .L_23)
	.align		4
.L_23:
        /*001c*/ 	.word	index@($__internal_1_$__cuda_sm10x_tcgen05_guardrail_trap_phase_invalid_during_alloc)
        /*0020*/ 	.word	0x00000000


	//----- nvinfo : EIATTR_FRAME_SIZE
	.align		4
.L_24:
        /*0024*/ 	.byte	0x04, 0x11
        /*0026*/ 	.short	(.L_26 - .L_25)
	.align		4
.L_25:
        /*0028*/ 	.word	index@($__internal_0_$__cuda_sm10x_tcgen05_guardrail_trap_col_being_dealloced_not_returned_by_alloc)
        /*002c*/ 	.word	0x00000000


	//----- nvinfo : EIATTR_FRAME_SIZE
	.align		4
.L_26:
        /*0030*/ 	.byte	0x04, 0x11
        /*0032*/ 	.short	(.L_28 - .L_27)
	.align		4
.L_27:
        /*0034*/ 	.word	index@(_ZN7cutlass13device_kernelINS_4gemm6kernel13GemmUniversalIN4cute5tupleIJiiiiEEENS1_10collective13CollectiveMmaINS1_35MainloopSm100TmaUmmaWarpSpecializedILi3ELi2ELi2ENS5_IJNS4_1CILi2EEENSA_ILi1EEESC_EEEEENS5_IJNSA_ILi256EEESF_NSA_ILi128EEEEEENS_12float_e4m3_tENS5_IJlSC_lEEESI_SJ_NS4_8TiledMMAINS4_8MMA_AtomIJNS4_10MMA_TraitsINS4_25SM100_MMA_F8F6F4_2x1SM_SSEJSI_SI_fSF_SF_NS4_17integral_constantINS4_4UMMA5MajorELSQ_0EEESR_NSO_INSP_7ScaleInELSS_0EEEST_EEEEEENS4_6LayoutINS5_IJSC_SC_SC_EEENS5_IJNSA_ILi0EEESY_SY_EEEEENS5_IJNS4_10UnderscoreES11_S11_EEEEENS4_18SM100_TMA_2SM_LOADENS4_14ComposedLayoutINS4_7SwizzleILi3ELi4ELi3EEENS4_18smem_ptr_flag_bitsILi8EEENSW_INS5_IJNSA_ILi8EEESG_EEENS5_IJSG_SC_EEEEEEEvNS4_8identityES14_S1E_vS1F_EENS_8epilogue10collective18CollectiveEpilogueINS1H_23Sm100TmaWarpSpecializedILi4ELi2ELi64ELb0ELb0EEEJNS5_IJSG_SF_SG_EEENS5_IJNSW_ISG_SC_EENSW_INSA_ILi64EEESC_EEEEESI_SJ_SI_SJ_NS1H_6fusion15FusionCallbacksIS1L_NS1R_17LinearCombinationISI_fSI_fLNS_15FloatRoundStyleE2EEES1M_S1Q_JEEENS4_5SM1004TMEM4LOAD26SM100_TMEM_LOAD_32dp32b64xENS4_13SM90_TMA_LOADENS15_INS16_ILi2ELi4ELi3EEES19_NSW_INS5_IJS1A_S1O_EEENS5_IJS1O_SC_EEEEEEENS4_39AutoVectorizingCopyWithAssumedAlignmentILi128EEENS4_14SM90_TMA_STOREES26_S28_S28_EEEvvEEEEvNT_6ParamsE)
        /*0038*/ 	.word	0x00000000


	//----- nvinfo : EIATTR_MIN_STACK_SIZE
	.align		4
.L_28:
        /*003c*/ 	.byte	0x04, 0x12
        /*003e*/ 	.short	(.L_30 - .L_29)
	.align		4
.L_29:
        /*0040*/ 	.word	index@(_ZN7cutlass13device_kernelINS_4gemm6kernel13GemmUniversalIN4cute5tupleIJiiiiEEENS1_10collective13CollectiveMmaINS1_35MainloopSm100TmaUmmaWarpSpecializedILi3ELi2ELi2ENS5_IJNS4_1CILi2EEENSA_ILi1EEESC_EEEEENS5_IJNSA_ILi256EEESF_NSA_ILi128EEEEEENS_12float_e4m3_tENS5_IJlSC_lEEESI_SJ_NS4_8TiledMMAINS4_8MMA_AtomIJNS4_10MMA_TraitsINS4_25SM100_MMA_F8F6F4_2x1SM_SSEJSI_SI_fSF_SF_NS4_17integral_constantINS4_4UMMA5MajorELSQ_0EEESR_NSO_INSP_7ScaleInELSS_0EEEST_EEEEEENS4_6LayoutINS5_IJSC_SC_SC_EEENS5_IJNSA_ILi0EEESY_SY_EEEEENS5_IJNS4_10UnderscoreES11_S11_EEEEENS4_18SM100_TMA_2SM_LOADENS4_14ComposedLayoutINS4_7SwizzleILi3ELi4ELi3EEENS4_18smem_ptr_flag_bitsILi8EEENSW_INS5_IJNSA_ILi8EEESG_EEENS5_IJSG_SC_EEEEEEEvNS4_8identityES14_S1E_vS1F_EENS_8epilogue10collective18CollectiveEpilogueINS1H_23Sm100TmaWarpSpecializedILi4ELi2ELi64ELb0ELb0EEEJNS5_IJSG_SF_SG_EEENS5_IJNSW_ISG_SC_EENSW_INSA_ILi64EEESC_EEEEESI_SJ_SI_SJ_NS1H_6fusion15FusionCallbacksIS1L_NS1R_17LinearCombinationISI_fSI_fLNS_15FloatRoundStyleE2EEES1M_S1Q_JEEENS4_5SM1004TMEM4LOAD26SM100_TMEM_LOAD_32dp32b64xENS4_13SM90_TMA_LOADENS15_INS16_ILi2ELi4ELi3EEES19_NSW_INS5_IJS1A_S1O_EEENS5_IJS1O_SC_EEEEEEENS4_39AutoVectorizingCopyWithAssumedAlignmentILi128EEENS4_14SM90_TMA_STOREES26_S28_S28_EEEvvEEEEvNT_6ParamsE)
        /*0044*/ 	.word	0x00000000
.L_30:


//--------------------- .nv.compat                --------------------------
	.section	.nv.compat,"",@"SHT_CUDA_COMPAT_INFO"
	.align	4
        /*0000*/ 	.byte	0x02, 0x09, 0x01, 0x00, 0x02, 0x02, 0x02, 0x00, 0x02, 0x05, 0x05, 0x00, 0x03, 0x07, 0x01, 0x01
        /*0010*/ 	.byte	0x02, 0x03, 0x01, 0x00, 0x02, 0x06, 0x01, 0x00, 0x04, 0x0b, 0x08, 0x00, 0x09, 0x00, 0x00, 0x00
        /*0020*/ 	.byte	0x00, 0x00, 0x00, 0x00


//--------------------- .nv.info._ZN7cutlass13device_kernelINS_4gemm6kernel13GemmUniversalIN4cute5tupleIJiiiiEEENS1_10collective13CollectiveMmaINS1_35MainloopSm100TmaUmmaWarpSpecializedILi3ELi2ELi2ENS5_IJNS4_1CILi2EEENSA_ILi1EEESC_EEEEENS5_IJNSA_ILi256EEESF_NSA_ILi128EEEEEENS_12float_e4m3_tENS5_IJlSC_lEEESI_SJ_NS4_8TiledMMAINS4_8MMA_AtomIJNS4_10MMA_TraitsINS4_25SM100_MMA_F8F6F4_2x1SM_SSEJSI_SI_fSF_SF_NS4_17integral_constantINS4_4UMMA5MajorELSQ_0EEESR_NSO_INSP_7ScaleInELSS_0EEEST_EEEEEENS4_6LayoutINS5_IJSC_SC_SC_EEENS5_IJNSA_ILi0EEESY_SY_EEEEENS5_IJNS4_10UnderscoreES11_S11_EEEEENS4_18SM100_TMA_2SM_LOADENS4_14ComposedLayoutINS4_7SwizzleILi3ELi4ELi3EEENS4_18smem_ptr_flag_bitsILi8EEENSW_INS5_IJNSA_ILi8EEESG_EEENS5_IJSG_SC_EEEEEEEvNS4_8identityES14_S1E_vS1F_EENS_8epilogue10collective18CollectiveEpilogueINS1H_23Sm100TmaWarpSpecializedILi4ELi2ELi64ELb0ELb0EEEJNS5_IJSG_SF_SG_EEENS5_IJNSW_ISG_SC_EENSW_INSA_ILi64EEESC_EEEEESI_SJ_SI_SJ_NS1H_6fusion15FusionCallbacksIS1L_NS1R_17LinearCombinationISI_fSI_fLNS_15FloatRoundStyleE2EEES1M_S1Q_JEEENS4_5SM1004TMEM4LOAD26SM100_TMEM_LOAD_32dp32b64xENS4_13SM90_TMA_LOADENS15_INS16_ILi2ELi4ELi3EEES19_NSW_INS5_IJS1A_S1O_EEENS5_IJS1O_SC_EEEEEEENS4_39AutoVectorizingCopyWithAssumedAlignmentILi128EEENS4_14SM90_TMA_STOREES26_S28_S28_EEEvvEEEEvNT_6ParamsE --------------------------
	.section	.nv.info._ZN7cutlass13device_kernelINS_4gemm6kernel13GemmUniversalIN4cute5tupleIJiiiiEEENS1_10collective13CollectiveMmaINS1_35MainloopSm100TmaUmmaWarpSpecializedILi3ELi2ELi2ENS5_IJNS4_1CILi2EEENSA_ILi1EEESC_EEEEENS5_IJNSA_ILi256EEESF_NSA_ILi128EEEEEENS_12float_e4m3_tENS5_IJlSC_lEEESI_SJ_NS4_8TiledMMAINS4_8MMA_AtomIJNS4_10MMA_TraitsINS4_25SM100_MMA_F8F6F4_2x1SM_SSEJSI_SI_fSF_SF_NS4_17integral_constantINS4_4UMMA5MajorELSQ_0EEESR_NSO_INSP_7ScaleInELSS_0EEEST_EEEEEENS4_6LayoutINS5_IJSC_SC_SC_EEENS5_IJNSA_ILi0EEESY_SY_EEEEENS5_IJNS4_10UnderscoreES11_S11_EEEEENS4_18SM100_TMA_2SM_LOADENS4_14ComposedLayoutINS4_7SwizzleILi3ELi4ELi3EEENS4_18smem_ptr_flag_bitsILi8EEENSW_INS5_IJNSA_ILi8EEESG_EEENS5_IJSG_SC_EEEEEEEvNS4_8identityES14_S1E_vS1F_EENS_8epilogue10collective18CollectiveEpilogueINS1H_23Sm100TmaWarpSpecializedILi4ELi2ELi64ELb0ELb0EEEJNS5_IJSG_SF_SG_EEENS5_IJNSW_ISG_SC_EENSW_INSA_ILi64EEESC_EEEEESI_SJ_SI_SJ_NS1H_6fusion15FusionCallbacksIS1L_NS1R_17LinearCombinationISI_fSI_fLNS_15FloatRoundStyleE2EEES1M_S1Q_JEEENS4_5SM1004TMEM4LOAD26SM100_TMEM_LOAD_32dp32b64xENS4_13SM90_TMA_LOADENS15_INS16_ILi2ELi4ELi3EEES19_NSW_INS5_IJS1A_S1O_EEENS5_IJS1O_SC_EEEEEEENS4_39AutoVectorizingCopyWithAssumedAlignmentILi128EEENS4_14SM90_TMA_STOREES26_S28_S28_EEEvvEEEEvNT_6ParamsE,"",@"SHT_CUDA_INFO"
	.sectionflags	@""
	.align	4


	//----- nvinfo : EIATTR_CUDA_API_VERSION
	.align		4
        /*0000*/ 	.byte	0x04, 0x37
        /*0002*/ 	.short	(.L_32 - .L_31)
.L_31:
        /*0004*/ 	.word	0x00000082


	//----- nvinfo : EIATTR_KPARAM_INFO
	.align		4
.L_32:
        /*0008*/ 	.byte	0x04, 0x17
        /*000a*/ 	.short	(.L_34 - .L_33)
.L_33:
        /*000c*/ 	.word	0x00000000
        /*0010*/ 	.short	0x0000
        /*0012*/ 	.short	0x0000
        /*0014*/ 	.byte	0x00, 0xf0, 0x01, 0x20


	//----- nvinfo : EIATTR_AT_ENTRY_FRAGMENTS
	.align		4
.L_34:
        /*0018*/ 	.byte	0x04, 0x4f
        /*001a*/ 	.short	(.L_36 - .L_35)


	//   ....[0]....
.L_35:
        /*001c*/ 	.word	0x00000007


	//----- nvinfo : EIATTR_RESERVED_SMEM_USED
	.align		4
.L_36:
        /*0020*/ 	.byte	0x01, 0x41
	.zero		2


	//----- nvinfo : EIATTR_SPARSE_MMA_MASK
	.align		4
        /*0024*/ 	.byte	0x03, 0x50
        /*0026*/ 	.short	0x0000


	//----- nvinfo : EIATTR_TCGEN05_2CTA_USED
	.align		4
        /*0028*/ 	.byte	0x01, 0x52
	.zero		2


	//----- nvinfo : EIATTR_MAXREG_COUNT
	.align		4
        /*002c*/ 	.byte	0x03, 0x1b
        /*002e*/ 	.short	0x00ff


	//----- nvinfo : EIATTR_NUM_BARRIERS
	.align		4
        /*0030*/ 	.byte	0x02, 0x4c
        /*0032*/ 	.byte	0x07
	.zero		1


	//----- nvinfo : EIATTR_EXTERNS
	.align		4
        /*0034*/ 	.byte	0x04, 0x0f
        /*0036*/ 	.short	(.L_38 - .L_37)


	//   ....[0]....
	.align		4
.L_37:
        /*0038*/ 	.word	index@(__assertfail)


	//----- nvinfo : EIATTR_MERCURY_ISA_VERSION
	.align		4
.L_38:
        /*003c*/ 	.byte	0x03, 0x5f
        /*003e*/ 	.short	0x0101


	//----- nvinfo : EIATTR_INT_WARP_WIDE_INSTR_OFFSETS
	.align		4
        /*0040*/ 	.byte	0x04, 0x31
        /*0042*/ 	.short	(.L_40 - .L_39)


	//   ....[0]....
.L_39:
        /*0044*/ 	.word	0x00000cb0


	//   ....[1]....
        /*0048*/ 	.word	0x00000d50


	//   ....[2]....
        /*004c*/ 	.word	0x00002070


	//   ....[3]....
        /*0050*/ 	.word	0x00003da0


	//   ....[4]....
        /*0054*/ 	.word	0x00003dc0


	//   ....[5]....
        /*0058*/ 	.word	0x00003df0


	//   ....[6]....
        /*005c*/ 	.word	0x00004730


	//   ....[7]....
        /*0060*/ 	.word	0x000047a0


	//   ....[8]....
        /*0064*/ 	.word	0x00004880


	//   ....[9]....
        /*0068*/ 	.word	0x00004900


	//   ....[10]....
        /*006c*/ 	.word	0x00004a10


	//   ....[11]....
        /*0070*/ 	.word	0x00004aa0


	//   ....[12]....
        /*0074*/ 	.word	0x00004c80


	//   ....[13]....
        /*0078*/ 	.word	0x00004de0


	//----- nvinfo : EIATTR_COOP_GROUP_MASK_REGIDS
	.align		4
.L_40:
        /*007c*/ 	.byte	0x04, 0x29
        /*007e*/ 	.short	(.L_42 - .L_41)


	//   ....[0]....
.L_41:
        /*0080*/ 	.word	0xffffffff


	//   ....[1]....
        /*0084*/ 	.word	0xffffffff


	//   ....[2]....
        /*0088*/ 	.word	0xffffffff


	//   ....[3]....
        /*008c*/ 	.word	0xffffffff


	//   ....[4]....
        /*0090*/ 	.word	0xffffffff


	//   ....[5]....
        /*0094*/ 	.word	0xffffffff


	//   ....[6]....
        /*0098*/ 	.word	0xffffffff


	//   ....[7]....
        /*009c*/ 	.word	0xffffffff


	//   ....[8]....
        /*00a0*/ 	.word	0xffffffff


	//   ....[9]....
        /*00a4*/ 	.word	0xffffffff


	//   ....[10]....
        /*00a8*/ 	.word	0xffffffff


	//   ....[11]....
        /*00ac*/ 	.word	0xffffffff


	//   ....[12]....
        /*00b0*/ 	.word	0xffffffff


	//   ....[13]....
        /*00b4*/ 	.word	0xffffffff


	//----- nvinfo : EIATTR_COOP_GROUP_INSTR_OFFSETS
	.align		4
.L_42:
        /*00b8*/ 	.byte	0x04, 0x28
        /*00ba*/ 	.short	(.L_44 - .L_43)


	//   ....[0]....
.L_43:
        /*00bc*/ 	.word	0x000000c0


	//   ....[1]....
        /*00c0*/ 	.word	0x00000500


	//   ....[2]....
        /*00c4*/ 	.word	0x00000660


	//   ....[3]....
        /*00c8*/ 	.word	0x000007f0


	//   ....[4]....
        /*00cc*/ 	.word	0x000008e0


	//   ....[5]....
        /*00d0*/ 	.word	0x00000a40


	//   ....[6]....
        /*00d4*/ 	.word	0x00000b90


	//   ....[7]....
        /*00d8*/ 	.word	0x00000dd0


	//   ....[8]....
        /*00dc*/ 	.word	0x00001f50


	//   ....[9]....
        /*00e0*/ 	.word	0x00002ca0


	//   ....[10]....
        /*00e4*/ 	.word	0x00003170


	//   ....[11]....
        /*00e8*/ 	.word	0x000031a0


	//   ....[12]....
        /*00ec*/ 	.word	0x00003ca0


	//   ....[13]....
        /*00f0*/ 	.word	0x00003eb0


	//----- nvinfo : EIATTR_VRC_CTA_INIT_COUNT
	.align		4
.L_44:
        /*00f4*/ 	.byte	0x02, 0x4a
        /*00f6*/ 	.byte	0x80
	.zero		1


	//----- nvinfo : EIATTR_SYSCALL_OFFSETS
	.align		4
        /*00f8*/ 	.byte	0x04, 0x46
        /*00fa*/ 	.short	(.L_46 - .L_45)


	//   ....[0]....
.L_45:
        /*00fc*/ 	.word	0x00005850


	//   ....[1]....
        /*0100*/ 	.word	0x00005990


	//   ....[2]....
        /*0104*/ 	.word	0x000061f0


	//   ....[3]....
        /*0108*/ 	.word	0x00007810


	//   ....[4]....
        /*010c*/ 	.word	0x00008dc0


	//   ....[5]....
        /*0110*/ 	.word	0x0000a390


	//----- nvinfo : EIATTR_MBARRIER_INSTR_OFFSETS
	.align		4
.L_46:
        /*0114*/ 	.byte	0x04, 0x39
        /*0116*/ 	.short	(.L_48 - .L_47)


	//   ....[0]....
.L_47:
        /*0118*/ 	.word	0x000005f0
        /*011c*/ 	.word	0x000000ff
        /*0120*/ 	.word	0x00000000
        /*0124*/ 	.short	0x0100
        /*0126*/ 	.byte	0x08
	.zero		1


	//   ....[1]....
        /*0128*/ 	.word	0x00000600
        /*012c*/ 	.word	0x000000ff
        /*0130*/ 	.word	0x00000018
        /*0134*/ 	.short	0x0100
        /*0136*/ 	.byte	0x08
	.zero		1


	//   ....[2]....
        /*0138*/ 	.word	0x00000610
        /*013c*/ 	.word	0x000000ff
        /*0140*/ 	.word	0x00000008
        /*0144*/ 	.short	0x0100
        /*0146*/ 	.byte	0x08
	.zero		1


	//   ....[3]....
        /*0148*/ 	.word	0x00000620
        /*014c*/ 	.word	0x000000ff
        /*0150*/ 	.word	0x00000020
        /*0154*/ 	.short	0x0100
        /*0156*/ 	.byte	0x08
	.zero		1


	//   ....[4]....
        /*0158*/ 	.word	0x00000630
        /*015c*/ 	.word	0x000000ff
        /*0160*/ 	.word	0x00000010
        /*0164*/ 	.short	0x0100
        /*0166*/ 	.byte	0x08
	.zero		1


	//   ....[5]....
        /*0168*/ 	.word	0x00000640
        /*016c*/ 	.word	0x000000ff
        /*0170*/ 	.word	0x00000028
        /*0174*/ 	.short	0x0100
        /*0176*/ 	.byte	0x08
	.zero		1


	//   ....[6]....
        /*0178*/ 	.word	0x00000760
        /*017c*/ 	.word	0x000000ff
        /*0180*/ 	.word	0x00000030
        /*0184*/ 	.short	0x0100
        /*0186*/ 	.byte	0x09
	.zero		1


	//   ....[7]....
        /*0188*/ 	.word	0x00000770
        /*018c*/ 	.word	0x000000ff
        /*0190*/ 	.word	0x00000050
        /*0194*/ 	.short	0x0100
        /*0196*/ 	.byte	0x09
	.zero		1


	//   ....[8]....
        /*0198*/ 	.word	0x00000780
        /*019c*/ 	.word	0x000000ff
        /*01a0*/ 	.word	0x00000038
        /*01a4*/ 	.short	0x0100
        /*01a6*/ 	.byte	0x09
	.zero		1


	//   ....[9]....
        /*01a8*/ 	.word	0x00000790
        /*01ac*/ 	.word	0x000000ff
        /*01b0*/ 	.word	0x00000058
        /*01b4*/ 	.short	0x0100
        /*01b6*/ 	.byte	0x09
	.zero		1


	//   ....[10]....
        /*01b8*/ 	.word	0x000007a0
        /*01bc*/ 	.word	0x000000ff
        /*01c0*/ 	.word	0x00000040
        /*01c4*/ 	.short	0x0100
        /*01c6*/ 	.byte	0x09
	.zero		1


	//   ....[11]....
        /*01c8*/ 	.word	0x000007b0
        /*01cc*/ 	.word	0x000000ff
        /*01d0*/ 	.word	0x00000060
        /*01d4*/ 	.short	0x0100
        /*01d6*/ 	.byte	0x09
	.zero		1


	//   ....[12]....
        /*01d8*/ 	.word	0x000007c0
        /*01dc*/ 	.word	0x000000ff
        /*01e0*/ 	.word	0x00000048
        /*01e4*/ 	.short	0x0100
        /*01e6*/ 	.byte	0x09
	.zero		1


	//   ....[13]....
        /*01e8*/ 	.word	0x000007d0
        /*01ec*/ 	.word	0x000000ff
        /*01f0*/ 	.word	0x00000068
        /*01f4*/ 	.short	0x0100
        /*01f6*/ 	.byte	0x09
	.zero		1


	//   ....[14]....
        /*01f8*/ 	.word	0x000008b0
        /*01fc*/ 	.word	0x000000ff
        /*0200*/ 	.word	0x00000070
        /*0204*/ 	.short	0x0100
        /*0206*/ 	.byte	0x08
	.zero		1


	//   ....[15]....
        /*0208*/ 	.word	0x000008c0
        /*020c*/ 	.word	0x000000ff
        /*0210*/ 	.word	0x00000078
        /*0214*/ 	.short	0x0100
        /*0216*/ 	.byte	0x08
	.zero		1


	//   ....[16]....
        /*0218*/ 	.word	0x000009f0
        /*021c*/ 	.word	0x000000ff
        /*0220*/ 	.word	0x00000080
        /*0224*/ 	.short	0x0100
        /*0226*/ 	.byte	0x08
	.zero		1


	//   ....[17]....
        /*0228*/ 	.word	0x00000a00
        /*022c*/ 	.word	0x000000ff
        /*0230*/ 	.word	0x00000090
        /*0234*/ 	.short	0x0100
        /*0236*/ 	.byte	0x08
	.zero		1


	//   ....[18]....
        /*0238*/ 	.word	0x00000a10
        /*023c*/ 	.word	0x000000ff
        /*0240*/ 	.word	0x00000088
        /*0244*/ 	.short	0x0100
        /*0246*/ 	.byte	0x08
	.zero		1


	//   ....[19]....
        /*0248*/ 	.word	0x00000a20
        /*024c*/ 	.word	0x000000ff
        /*0250*/ 	.word	0x00000098
        /*0254*/ 	.short	0x0100
        /*0256*/ 	.byte	0x08
	.zero		1


	//   ....[20]....
        /*0258*/ 	.word	0x00000b40
        /*025c*/ 	.word	0x000000ff
        /*0260*/ 	.word	0x000000a0
        /*0264*/ 	.short	0x0100
        /*0266*/ 	.byte	0x09
	.zero		1


	//   ....[21]....
        /*0268*/ 	.word	0x00000b50
        /*026c*/ 	.word	0x000000ff
        /*0270*/ 	.word	0x000000b0
        /*0274*/ 	.short	0x0100
        /*0276*/ 	.byte	0x09
	.zero		1


	//   ....[22]....
        /*0278*/ 	.word	0x00000b60
        /*027c*/ 	.word	0x000000ff
        /*0280*/ 	.word	0x000000a8
        /*0284*/ 	.short	0x0100
        /*0286*/ 	.byte	0x09
	.zero		1


	//   ....[23]....
        /*0288*/ 	.word	0x00000b70
        /*028c*/ 	.word	0x000000ff
        /*0290*/ 	.word	0x000000b8
        /*0294*/ 	.short	0x0100
        /*0296*/ 	.byte	0x09
	.zero		1


	//   ....[24]....
        /*0298*/ 	.word	0x00000c60
        /*029c*/ 	.word	0x000000ff
        /*02a0*/ 	.word	0x000000c0
        /*02a4*/ 	.short	0x0100
        /*02a6*/ 	.byte	0x08
	.zero		1


	//   ....[25]....
        /*02a8*/ 	.word	0x00000c70
        /*02ac*/ 	.word	0x000000ff
        /*02b0*/ 	.word	0x000000d0
        /*02b4*/ 	.short	0x0100
        /*02b6*/ 	.byte	0x08
	.zero		1


	//   ....[26]....
        /*02b8*/ 	.word	0x00000c80
        /*02bc*/ 	.word	0x000000ff
        /*02c0*/ 	.word	0x000000c8
        /*02c4*/ 	.short	0x0100
        /*02c6*/ 	.byte	0x08
	.zero		1


	//   ....[27]....
        /*02c8*/ 	.word	0x00000c90
        /*02cc*/ 	.word	0x000000ff
        /*02d0*/ 	.word	0x000000d8
        /*02d4*/ 	.short	0x0100
        /*02d6*/ 	.byte	0x08
	.zero		1


	//   ....[28]....
        /*02d8*/ 	.word	0x00000d80
        /*02dc*/ 	.word	0x000000ff
        /*02e0*/ 	.word	0x000000e0
        /*02e4*/ 	.short	0x0100
        /*02e6*/ 	.byte	0x07
	.zero		1


	//   ....[29]....
        /*02e8*/ 	.word	0x00001780
        /*02ec*/ 	.word	0x00000003
        /*02f0*/ 	.word	0x000000d0
        /*02f4*/ 	.short	0x010a
        /*02f6*/ 	.byte	0xff
	.zero		1


	//   ....[30]....
        /*02f8*/ 	.word	0x000017b0
        /*02fc*/ 	.word	0x00000003
        /*0300*/ 	.word	0x000000c0
        /*0304*/ 	.short	0x0101
        /*0306*/ 	.byte	0xff
	.zero		1


	//   ....[31]....
        /*0308*/ 	.word	0x000018b0
        /*030c*/ 	.word	0x000000ff
        /*0310*/ 	.word	0x00000018
        /*0314*/ 	.short	0x010a
        /*0316*/ 	.byte	0x08
	.zero		1


	//   ....[32]....
        /*0318*/ 	.word	0x00001970
        /*031c*/ 	.word	0x000000ff
        /*0320*/ 	.word	0x00000018
        /*0324*/ 	.short	0x010a
        /*0326*/ 	.byte	0x21
	.zero		1


	//   ....[33]....
        /*0328*/ 	.word	0x00001b30
        /*032c*/ 	.word	0x000000ff
        /*0330*/ 	.word	0x00000018
        /*0334*/ 	.short	0x010a
        /*0336*/ 	.byte	0x08
	.zero		1


	//   ....[34]....
        /*0338*/ 	.word	0x00001c10
        /*033c*/ 	.word	0x000000ff
        /*0340*/ 	.word	0x00000078
        /*0344*/ 	.short	0x0101
        /*0346*/ 	.byte	0x06
	.zero		1


	//   ....[35]....
        /*0348*/ 	.word	0x00001c30
        /*034c*/ 	.word	0x000000ff
        /*0350*/ 	.word	0x00000018
        /*0354*/ 	.short	0x010a
        /*0356*/ 	.byte	0x08
	.zero		1


	//   ....[36]....
        /*0358*/ 	.word	0x00001cb0
        /*035c*/ 	.word	0x000000ff
        /*0360*/ 	.word	0x00000018
        /*0364*/ 	.short	0x010a
        /*0366*/ 	.byte	0x11
	.zero		1


	//   ....[37]....
        /*0368*/ 	.word	0x00001e40
        /*036c*/ 	.word	0x000000ff
        /*0370*/ 	.word	0x00000018
        /*0374*/ 	.short	0x010a
        /*0376*/ 	.byte	0x08
	.zero		1


	//   ....[38]....
        /*0378*/ 	.word	0x00001f80
        /*037c*/ 	.word	0x00000002
        /*0380*/ 	.word	0x00000080
        /*0384*/ 	.short	0x010a
        /*0386*/ 	.byte	0xff
	.zero		1


	//   ....[39]....
        /*0388*/ 	.word	0x00002040
        /*038c*/ 	.word	0x00000002
        /*0390*/ 	.word	0x00000000
        /*0394*/ 	.short	0x0101
        /*0396*/ 	.byte	0xff
	.zero		1


	//   ....[40]....
        /*0398*/ 	.word	0x000025a0
        /*039c*/ 	.word	0x000000ff
        /*03a0*/ 	.word	0x00000000
        /*03a4*/ 	.short	0x010a
        /*03a6*/ 	.byte	0x04
	.zero		1


	//   ....[41]....
        /*03a8*/ 	.word	0x00002630
        /*03ac*/ 	.word	0x000000ff
        /*03b0*/ 	.word	0x00000000
        /*03b4*/ 	.short	0x010a
        /*03b6*/ 	.byte	0x04
	.zero		1


	//   ....[42]....
        /*03b8*/ 	.word	0x000026d0
        /*03bc*/ 	.word	0x00000000
        /*03c0*/ 	.word	0x00000000
        /*03c4*/ 	.short	0x010a
        /*03c6*/ 	.byte	0xff
	.zero		1


	//   ....[43]....
        /*03c8*/ 	.word	0x00002800
        /*03cc*/ 	.word	0x00000000
        /*03d0*/ 	.word	0x000000c0
        /*03d4*/ 	.short	0x010a
        /*03d6*/ 	.byte	0xff
	.zero		1


	//   ....[44]....
        /*03d8*/ 	.word	0x00002870
        /*03dc*/ 	.word	0x00000004
        /*03e0*/ 	.word	0x00000000
        /*03e4*/ 	.short	0x0101
        /*03e6*/ 	.byte	0xff
	.zero		1


	//   ....[45]....
        /*03e8*/ 	.word	0x00002890
        /*03ec*/ 	.word	0x000000ff
        /*03f0*/ 	.word	0x00000090
        /*03f4*/ 	.short	0x010a
        /*03f6*/ 	.byte	0x05
	.zero		1


	//   ....[46]....
        /*03f8*/ 	.word	0x000029b0
        /*03fc*/ 	.word	0x00000000
        /*0400*/ 	.word	0x00000080
        /*0404*/ 	.short	0x010a
        /*0406*/ 	.byte	0xff
	.zero		1


	//   ....[47]....
        /*0408*/ 	.word	0x00002ab0
        /*040c*/ 	.word	0x00000000
        /*0410*/ 	.word	0x00000000
        /*0414*/ 	.short	0x0101
        /*0416*/ 	.byte	0xff
	.zero		1


	//   ....[48]....
        /*0418*/ 	.word	0x00002b40
        /*041c*/ 	.word	0x000000ff
        /*0420*/ 	.word	0x00000090
        /*0424*/ 	.short	0x0106
        /*0426*/ 	.byte	0x05
	.zero		1


	//   ....[49]....
        /*0428*/ 	.word	0x00002b60
        /*042c*/ 	.word	0x000000ff
        /*0430*/ 	.word	0x00000090
        /*0434*/ 	.short	0x010a
        /*0436*/ 	.byte	0x05
	.zero		1


	//   ....[50]....
        /*0438*/ 	.word	0x00002bf0
        /*043c*/ 	.word	0x000000ff
        /*0440*/ 	.word	0x00000090
        /*0444*/ 	.short	0x0106
        /*0446*/ 	.byte	0x04
	.zero		1


	//   ....[51]....
        /*0448*/ 	.word	0x00002c30
        /*044c*/ 	.word	0x00000000
        /*0450*/ 	.word	0x00000090
        /*0454*/ 	.short	0x010a
        /*0456*/ 	.byte	0xff
	.zero		1


	//   ....[52]....
        /*0458*/ 	.word	0x00002e70
        /*045c*/ 	.word	0x000000ff
        /*0460*/ 	.word	0x00000008
        /*0464*/ 	.short	0x010a
        /*0466*/ 	.byte	0x06
	.zero		1


	//   ....[53]....
        /*0468*/ 	.word	0x00002e90
        /*046c*/ 	.word	0x000000ff
        /*0470*/ 	.word	0x00000008
        /*0474*/ 	.short	0x010a
        /*0476*/ 	.byte	0x06
	.zero		1


	//   ....[54]....
        /*0478*/ 	.word	0x00003020
        /*047c*/ 	.word	0x000000ff
        /*0480*/ 	.word	0x00000008
        /*0484*/ 	.short	0x010a
        /*0486*/ 	.byte	0x06
	.zero		1


	//   ....[55]....
        /*0488*/ 	.word	0x00003040
        /*048c*/ 	.word	0x000000ff
        /*0490*/ 	.word	0x00000008
        /*0494*/ 	.short	0x010a
        /*0496*/ 	.byte	0x06
	.zero		1


	//   ....[56]....
        /*0498*/ 	.word	0x00003100
        /*049c*/ 	.word	0x000000ff
        /*04a0*/ 	.word	0x00000000
        /*04a4*/ 	.short	0x0101
        /*04a6*/ 	.byte	0x07
	.zero		1


	//   ....[57]....
        /*04a8*/ 	.word	0x00003440
        /*04ac*/ 	.word	0x00000000
        /*04b0*/ 	.word	0x00000080
        /*04b4*/ 	.short	0x010a
        /*04b6*/ 	.byte	0xff
	.zero		1


	//   ....[58]....
        /*04b8*/ 	.word	0x00003500
        /*04bc*/ 	.word	0x00000000
        /*04c0*/ 	.word	0x00000000
        /*04c4*/ 	.short	0x0101
        /*04c6*/ 	.byte	0xff
	.zero		1


	//   ....[59]....
        /*04c8*/ 	.word	0x000035c0
        /*04cc*/ 	.word	0x000000ff
        /*04d0*/ 	.word	0x00000000
        /*04d4*/ 	.short	0x010a
        /*04d6*/ 	.byte	0x08
	.zero		1


	//   ....[60]....
        /*04d8*/ 	.word	0x000035d0
        /*04dc*/ 	.word	0x000000ff
        /*04e0*/ 	.word	0x000000b0
        /*04e4*/ 	.short	0x010a
        /*04e6*/ 	.byte	0x09
	.zero		1


	//   ....[61]....
        /*04e8*/ 	.word	0x00003680
        /*04ec*/ 	.word	0x000000ff
        /*04f0*/ 	.word	0x00000000
        /*04f4*/ 	.short	0x010a
        /*04f6*/ 	.byte	0x08
	.zero		1


	//   ....[62]....
        /*04f8*/ 	.word	0x000037b0
        /*04fc*/ 	.word	0x000000ff
        /*0500*/ 	.word	0x00000000
        /*0504*/ 	.short	0x010a
        /*0506*/ 	.byte	0x1e
	.zero		1


	//   ....[63]....
        /*0508*/ 	.word	0x00003ab0
        /*050c*/ 	.word	0x000000ff
        /*0510*/ 	.word	0x00000000
        /*0514*/ 	.short	0x010a
        /*0516*/ 	.byte	0x05
	.zero		1


	//   ....[64]....
        /*0518*/ 	.word	0x00003b50
        /*051c*/ 	.word	0x00000000
        /*0520*/ 	.word	0x00000000
        /*0524*/ 	.short	0x010a
        /*0526*/ 	.byte	0xff
	.zero		1


	//   ....[65]....
        /*0528*/ 	.word	0x00003b90
        /*052c*/ 	.word	0x00000000
        /*0530*/ 	.word	0x00000000
        /*0534*/ 	.short	0x010a
        /*0536*/ 	.byte	0xff
	.zero		1


	//   ....[66]....
        /*0538*/ 	.word	0x00003c00
        /*053c*/ 	.word	0x000000ff
        /*0540*/ 	.word	0x00000000
        /*0544*/ 	.short	0x0101
        /*0546*/ 	.byte	0x05
	.zero		1


	//   ....[67]....
        /*0548*/ 	.word	0x00003c40
        /*054c*/ 	.word	0x000000ff
        /*0550*/ 	.word	0x000000e0
        /*0554*/ 	.short	0x010a
        /*0556*/ 	.byte	0x07
	.zero		1


	//   ....[68]....
        /*0558*/ 	.word	0x00003c90
        /*055c*/ 	.word	0x000000ff
        /*0560*/ 	.word	0x00000000
        /*0564*/ 	.short	0x0101
        /*0566*/ 	.byte	0x05
	.zero		1


	//   ....[69]....
        /*0568*/ 	.word	0x000040e0
        /*056c*/ 	.word	0x00000000
        /*0570*/ 	.word	0x00000080
        /*0574*/ 	.short	0x010a
        /*0576*/ 	.byte	0xff
	.zero		1


	//   ....[70]....
        /*0578*/ 	.word	0x000041a0
        /*057c*/ 	.word	0x00000000
        /*0580*/ 	.word	0x00000000
        /*0584*/ 	.short	0x0101
        /*0586*/ 	.byte	0xff
	.zero		1


	//   ....[71]....
        /*0588*/ 	.word	0x000044c0
        /*058c*/ 	.word	0x000000ff
        /*0590*/ 	.word	0x00000078
        /*0594*/ 	.short	0x010a
        /*0596*/ 	.byte	0x07
	.zero		1


	//   ....[72]....
        /*0598*/ 	.word	0x000046b0
        /*059c*/ 	.word	0x000000ff
        /*05a0*/ 	.word	0x00000050
        /*05a4*/ 	.short	0x010a
        /*05a6*/ 	.byte	0x07
	.zero		1


	//   ....[73]....
        /*05a8*/ 	.word	0x00004820
        /*05ac*/ 	.word	0x000000ff
        /*05b0*/ 	.word	0x00000030
        /*05b4*/ 	.short	0x010b
        /*05b6*/ 	.byte	0x07
	.zero		1


	//   ....[74]....
        /*05b8*/ 	.word	0x00004830
        /*05bc*/ 	.word	0x000000ff
        /*05c0*/ 	.word	0x00000000
        /*05c4*/ 	.short	0x0101
        /*05c6*/ 	.byte	0x08
	.zero		1


	//   ....[75]....
        /*05c8*/ 	.word	0x00004850
        /*05cc*/ 	.word	0x000000ff
        /*05d0*/ 	.word	0x00000058
        /*05d4*/ 	.short	0x010a
        /*05d6*/ 	.byte	0x07
	.zero		1


	//   ....[76]....
        /*05d8*/ 	.word	0x000049b0
        /*05dc*/ 	.word	0x000000ff
        /*05e0*/ 	.word	0x00000038
        /*05e4*/ 	.short	0x010b
        /*05e6*/ 	.byte	0x07
	.zero		1


	//   ....[77]....
        /*05e8*/ 	.word	0x000049c0
        /*05ec*/ 	.word	0x000000ff
        /*05f0*/ 	.word	0x00000000
        /*05f4*/ 	.short	0x0101
        /*05f6*/ 	.byte	0x08
	.zero		1


	//   ....[78]....
        /*05f8*/ 	.word	0x000049d0
        /*05fc*/ 	.word	0x000000ff
        /*0600*/ 	.word	0x00000060
        /*0604*/ 	.short	0x010a
        /*0606*/ 	.byte	0x07
	.zero		1


	//   ....[79]....
        /*0608*/ 	.word	0x00004b70
        /*060c*/ 	.word	0x000000ff
        /*0610*/ 	.word	0x00000040
        /*0614*/ 	.short	0x010b
        /*0616*/ 	.byte	0x07
	.zero		1


	//   ....[80]....
        /*0618*/ 	.word	0x00004be0
        /*061c*/ 	.word	0x000000ff
        /*0620*/ 	.word	0x00000000
        /*0624*/ 	.short	0x0101
        /*0626*/ 	.byte	0x08
	.zero		1


	//   ....[81]....
        /*0628*/ 	.word	0x00004c10
        /*062c*/ 	.word	0x000000ff
        /*0630*/ 	.word	0x00000068
        /*0634*/ 	.short	0x010a
        /*0636*/ 	.byte	0x07
	.zero		1


	//   ....[82]....
        /*0638*/ 	.word	0x00004e20
        /*063c*/ 	.word	0x000000ff
        /*0640*/ 	.word	0x00000048
        /*0644*/ 	.short	0x010b
        /*0646*/ 	.byte	0x07
	.zero		1


	//   ....[83]....
        /*0648*/ 	.word	0x00004e40
        /*064c*/ 	.word	0x000000ff
        /*0650*/ 	.word	0x00000000
        /*0654*/ 	.short	0x0101
        /*0656*/ 	.byte	0x0d
	.zero		1


	//   ....[84]....
        /*0658*/ 	.word	0x00004e70
        /*065c*/ 	.word	0x000000ff
        /*0660*/ 	.word	0x00000050
        /*0664*/ 	.short	0x010a
        /*0666*/ 	.byte	0x07
	.zero		1


	//   ....[85]....
        /*0668*/ 	.word	0x00004e90
        /*066c*/ 	.word	0x000000ff
        /*0670*/ 	.word	0x00000058
        /*0674*/ 	.short	0x010a
        /*0676*/ 	.byte	0x07
	.zero		1


	//   ....[86]....
        /*0678*/ 	.word	0x00004eb0
        /*067c*/ 	.word	0x000000ff
        /*0680*/ 	.word	0x00000060
        /*0684*/ 	.short	0x010a
        /*0686*/ 	.byte	0x07
	.zero		1


	//   ....[87]....
        /*0688*/ 	.word	0x00004ef0
        /*068c*/ 	.word	0x00000000
        /*0690*/ 	.word	0x00000068
        /*0694*/ 	.short	0x010a
        /*0696*/ 	.byte	0xff
	.zero		1


	//   ....[88]....
        /*0698*/ 	.word	0x00005220
        /*069c*/ 	.word	0x00000000
        /*06a0*/ 	.word	0x00000080
        /*06a4*/ 	.short	0x010a
        /*06a6*/ 	.byte	0xff
	.zero		1


	//   ....[89]....
        /*06a8*/ 	.word	0x00005330
        /*06ac*/ 	.word	0x00000000
        /*06b0*/ 	.word	0x00000000
        /*06b4*/ 	.short	0x0101
        /*06b6*/ 	.byte	0xff
	.zero		1


	//   ....[90]....
        /*06b8*/ 	.word	0x00005d90
        /*06bc*/ 	.word	0x00000003
        /*06c0*/ 	.word	0x00000030
        /*06c4*/ 	.short	0x010a
        /*06c6*/ 	.byte	0xff
	.zero		1


	//   ....[91]....
        /*06c8*/ 	.word	0x00005dd0
        /*06cc*/ 	.word	0x000000bf
        /*06d0*/ 	.word	0x000000a0
        /*06d4*/ 	.short	0x010a
        /*06d6*/ 	.byte	0xff
	.zero		1


	//   ....[92]....
        /*06d8*/ 	.word	0x00005f00
        /*06dc*/ 	.word	0x00000003
        /*06e0*/ 	.word	0x00000030
        /*06e4*/ 	.short	0x010a
        /*06e6*/ 	.byte	0xff
	.zero		1


	//   ....[93]....
        /*06e8*/ 	.word	0x00006060
        /*06ec*/ 	.word	0x00000000
        /*06f0*/ 	.word	0x00000000
        /*06f4*/ 	.short	0x0101
        /*06f6*/ 	.byte	0xff
	.zero		1


	//   ....[94]....
        /*06f8*/ 	.word	0x000060c0
        /*06fc*/ 	.word	0x000000bf
        /*0700*/ 	.word	0x000000a0
        /*0704*/ 	.short	0x010a
        /*0706*/ 	.byte	0xff
	.zero		1


	//   ....[95]....
        /*0708*/ 	.word	0x00007470
        /*070c*/ 	.word	0x000000ce
        /*0710*/ 	.word	0x00000030
        /*0714*/ 	.short	0x010a
        /*0716*/ 	.byte	0xff
	.zero		1


	//   ....[96]....
        /*0718*/ 	.word	0x00007540
        /*071c*/ 	.word	0x000000ce
        /*0720*/ 	.word	0x00000030
        /*0724*/ 	.short	0x010a
        /*0726*/ 	.byte	0xff
	.zero		1


	//   ....[97]....
        /*0728*/ 	.word	0x00007680
        /*072c*/ 	.word	0x00000003
        /*0730*/ 	.word	0x00000000
        /*0734*/ 	.short	0x0101
        /*0736*/ 	.byte	0xff
	.zero		1


	//   ....[98]....
        /*0738*/ 	.word	0x00008a20
        /*073c*/ 	.word	0x00000000
        /*0740*/ 	.word	0x00000030
        /*0744*/ 	.short	0x010a
        /*0746*/ 	.byte	0xff
	.zero		1


	//   ....[99]....
        /*0748*/ 	.word	0x00008af0
        /*074c*/ 	.word	0x00000000
        /*0750*/ 	.word	0x00000030
        /*0754*/ 	.short	0x010a
        /*0756*/ 	.byte	0xff
	.zero		1


	//   ....[100]....
        /*0758*/ 	.word	0x00008c50
        /*075c*/ 	.word	0x00000000
        /*0760*/ 	.word	0x00000000
        /*0764*/ 	.short	0x0101
        /*0766*/ 	.byte	0xff
	.zero		1


	//   ....[101]....
        /*0768*/ 	.word	0x0000a000
        /*076c*/ 	.word	0x00000000
        /*0770*/ 	.word	0x00000030
        /*0774*/ 	.short	0x010a
        /*0776*/ 	.byte	0xff
	.zero		1


	//   ....[102]....
        /*0778*/ 	.word	0x0000a0d0
        /*077c*/ 	.word	0x00000000
        /*0780*/ 	.word	0x00000030
        /*0784*/ 	.short	0x010a
        /*0786*/ 	.byte	0xff
	.zero		1


	//   ....[103]....
        /*0788*/ 	.word	0x0000a230
        /*078c*/ 	.word	0x00000000
        /*0790*/ 	.word	0x00000000
        /*0794*/ 	.short	0x0101
        /*0796*/ 	.byte	0xff
	.zero		1


	//   ....[104]....
        /*0798*/ 	.word	0x0000a640
        /*079c*/ 	.word	0x000000bf
        /*07a0*/ 	.word	0x00000000
        /*07a4*/ 	.short	0x0101
        /*07a6*/ 	.byte	0xff
	.zero		1


	//   ....[105]....
        /*07a8*/ 	.word	0x0000b690
        /*07ac*/ 	.word	0x00000003
        /*07b0*/ 	.word	0x000000d0
        /*07b4*/ 	.short	0x010a
        /*07b6*/ 	.byte	0xff
	.zero		1


	//   ....[106]....
        /*07b8*/ 	.word	0x0000b6f0
        /*07bc*/ 	.word	0x00000002
        /*07c0*/ 	.word	0x00000018
        /*07c4*/ 	.short	0x010a
        /*07c6*/ 	.byte	0xff
	.zero		1


	//   ....[107]....
        /*07c8*/ 	.word	0x0000b750
        /*07cc*/ 	.word	0x00000002
        /*07d0*/ 	.word	0x00000018
        /*07d4*/ 	.short	0x010a
        /*07d6*/ 	.byte	0xff
	.zero		1


	//   ....[108]....
        /*07d8*/ 	.word	0x0000b7a0
        /*07dc*/ 	.word	0x00000002
        /*07e0*/ 	.word	0x00000080
        /*07e4*/ 	.short	0x010a
        /*07e6*/ 	.byte	0xff
	.zero		1


	//   ....[109]....
        /*07e8*/ 	.word	0x0000b800
        /*07ec*/ 	.word	0x00000000
        /*07f0*/ 	.word	0x00000000
        /*07f4*/ 	.short	0x010a
        /*07f6*/ 	.byte	0xff
	.zero		1


	//   ....[110]....
        /*07f8*/ 	.word	0x0000b860
        /*07fc*/ 	.word	0x00000000
        /*0800*/ 	.word	0x00000000
        /*0804*/ 	.short	0x010a
        /*0806*/ 	.byte	0xff
	.zero		1


	//   ....[111]....
        /*0808*/ 	.word	0x0000b8b0
        /*080c*/ 	.word	0x00000000
        /*0810*/ 	.word	0x000000c0
        /*0814*/ 	.short	0x010a
        /*0816*/ 	.byte	0xff
	.zero		1


	//   ....[112]....
        /*0818*/ 	.word	0x0000b910
        /*081c*/ 	.word	0x00000000
        /*0820*/ 	.word	0x00000090
        /*0824*/ 	.short	0x010a
        /*0826*/ 	.byte	0xff
	.zero		1


	//   ....[113]....
        /*0828*/ 	.word	0x0000b960
        /*082c*/ 	.word	0x00000000
        /*0830*/ 	.word	0x00000080
        /*0834*/ 	.short	0x010a
        /*0836*/ 	.byte	0xff
	.zero		1


	//   ....[114]....
        /*0838*/ 	.word	0x0000b9c0
        /*083c*/ 	.word	0x00000000
        /*0840*/ 	.word	0x00000090
        /*0844*/ 	.short	0x010a
        /*0846*/ 	.byte	0xff
	.zero		1


	//   ....[115]....
        /*0848*/ 	.word	0x0000ba20
        /*084c*/ 	.word	0x00000004
        /*0850*/ 	.word	0x00000008
        /*0854*/ 	.short	0x010a
        /*0856*/ 	.byte	0xff
	.zero		1


	//   ....[116]....
        /*0858*/ 	.word	0x0000bb00
        /*085c*/ 	.word	0x00000002
        /*0860*/ 	.word	0x00000008
        /*0864*/ 	.short	0x010a
        /*0866*/ 	.byte	0xff
	.zero		1


	//   ....[117]....
        /*0868*/ 	.word	0x0000bb50
        /*086c*/ 	.word	0x00000000
        /*0870*/ 	.word	0x00000080
        /*0874*/ 	.short	0x010a
        /*0876*/ 	.byte	0xff
	.zero		1


	//   ....[118]....
        /*0878*/ 	.word	0x0000bbb0
        /*087c*/ 	.word	0x00000000
        /*0880*/ 	.word	0x000000b0
        /*0884*/ 	.short	0x010a
        /*0886*/ 	.byte	0xff
	.zero		1


	//   ....[119]....
        /*0888*/ 	.word	0x0000bc10
        /*088c*/ 	.word	0x00000000
        /*0890*/ 	.word	0x00000000
        /*0894*/ 	.short	0x010a
        /*0896*/ 	.byte	0xff
	.zero		1


	//   ....[120]....
        /*0898*/ 	.word	0x0000bc70
        /*089c*/ 	.word	0x00000000
        /*08a0*/ 	.word	0x00000000
        /*08a4*/ 	.short	0x010a
        /*08a6*/ 	.byte	0xff
	.zero		1


	//   ....[121]....
        /*08a8*/ 	.word	0x0000bcd0
        /*08ac*/ 	.word	0x00000000
        /*08b0*/ 	.word	0x000000e0
        /*08b4*/ 	.short	0x010a
        /*08b6*/ 	.byte	0xff
	.zero		1


	//   ....[122]....
        /*08b8*/ 	.word	0x0000bd20
        /*08bc*/ 	.word	0x00000000
        /*08c0*/ 	.word	0x00000080
        /*08c4*/ 	.short	0x010a
        /*08c6*/ 	.byte	0xff
	.zero		1


	//   ....[123]....
        /*08c8*/ 	.word	0x0000bd80
        /*08cc*/ 	.word	0x00000000
        /*08d0*/ 	.word	0x00000078
        /*08d4*/ 	.short	0x010a
        /*08d6*/ 	.byte	0xff
	.zero		1


	//   ....[124]....
        /*08d8*/ 	.word	0x0000bde0
        /*08dc*/ 	.word	0x00000003
        /*08e0*/ 	.word	0x00000050
        /*08e4*/ 	.short	0x010a
        /*08e6*/ 	.byte	0xff
	.zero		1


	//   ....[125]....
        /*08e8*/ 	.word	0x0000be40
        /*08ec*/ 	.word	0x00000003
        /*08f0*/ 	.word	0x00000058
        /*08f4*/ 	.short	0x010a
        /*08f6*/ 	.byte	0xff
	.zero		1


	//   ....[126]....
        /*08f8*/ 	.word	0x0000bea0
        /*08fc*/ 	.word	0x00000003
        /*0900*/ 	.word	0x00000060
        /*0904*/ 	.short	0x010a
        /*0906*/ 	.byte	0xff
	.zero		1


	//   ....[127]....
        /*0908*/ 	.word	0x0000bf00
        /*090c*/ 	.word	0x00000003
        /*0910*/ 	.word	0x00000068
        /*0914*/ 	.short	0x010a
        /*0916*/ 	.byte	0xff
	.zero		1


	//   ....[128]....
        /*0918*/ 	.word	0x0000bf60
        /*091c*/ 	.word	0x00000000
        /*0920*/ 	.word	0x00000050
        /*0924*/ 	.short	0x010a
        /*0926*/ 	.byte	0xff
	.zero		1


	//   ....[129]....
        /*0928*/ 	.word	0x0000bfc0
        /*092c*/ 	.word	0x00000000
        /*0930*/ 	.word	0x00000058
        /*0934*/ 	.short	0x010a
        /*0936*/ 	.byte	0xff
	.zero		1


	//   ....[130]....
        /*0938*/ 	.word	0x0000c020
        /*093c*/ 	.word	0x00000000
        /*0940*/ 	.word	0x00000060
        /*0944*/ 	.short	0x010a
        /*0946*/ 	.byte	0xff
	.zero		1


	//   ....[131]....
        /*0948*/ 	.word	0x0000c070
        /*094c*/ 	.word	0x00000000
        /*0950*/ 	.word	0x00000080
        /*0954*/ 	.short	0x010a
        /*0956*/ 	.byte	0xff
	.zero		1


	//   ....[132]....
        /*0958*/ 	.word	0x0000c0c0
        /*095c*/ 	.word	0x00000003
        /*0960*/ 	.word	0x00000030
        /*0964*/ 	.short	0x010a
        /*0966*/ 	.byte	0xff
	.zero		1


	//   ....[133]....
        /*0968*/ 	.word	0x0000c110
        /*096c*/ 	.word	0x000000bf
        /*0970*/ 	.word	0x000000a0
        /*0974*/ 	.short	0x010a
        /*0976*/ 	.byte	0xff
	.zero		1


	//   ....[134]....
        /*0978*/ 	.word	0x0000c160
        /*097c*/ 	.word	0x000000ce
        /*0980*/ 	.word	0x00000030
        /*0984*/ 	.short	0x010a
        /*0986*/ 	.byte	0xff
	.zero		1


	//   ....[135]....
        /*0988*/ 	.word	0x0000c1b0
        /*098c*/ 	.word	0x00000000
        /*0990*/ 	.word	0x00000030
        /*0994*/ 	.short	0x010a
        /*0996*/ 	.byte	0xff
	.zero		1


	//   ....[136]....
        /*0998*/ 	.word	0x0000c200
        /*099c*/ 	.word	0x00000000
        /*09a0*/ 	.word	0x00000030
        /*09a4*/ 	.short	0x010a
        /*09a6*/ 	.byte	0xff
	.zero		1


	//----- nvinfo : EIATTR_NUM_MBARRIERS
	.align		4
.L_48:
        /*09a8*/ 	.byte	0x03, 0x38
        /*09aa*/ 	.short	0x001d


	//----- nvinfo : EIATTR_EXIT_INSTR_OFFSETS
	.align		4
        /*09ac*/ 	.byte	0x04, 0x1c
        /*09ae*/ 	.short	(.L_50 - .L_49)


	//   ....[0]....
.L_49:
        /*09b0*/ 	.word	0x00002700


	//   ....[1]....
        /*09b4*/ 	.word	0x00002c00


	//   ....[2]....
        /*09b8*/ 	.word	0x00002c60


	//   ....[3]....
        /*09bc*/ 	.word	0x00003ec0


	//   ....[4]....
        /*09c0*/ 	.word	0x00004f20


	//   ....[5]....
        /*09c4*/ 	.word	0x00004f60


	//   ....[6]....
        /*09c8*/ 	.word	0x0000b680


	//----- nvinfo : EIATTR_MAX_THREADS
	.align		4
.L_50:
        /*09cc*/ 	.byte	0x04, 0x05
        /*09ce*/ 	.short	(.L_52 - .L_51)
.L_51:
        /*09d0*/ 	.word	0x00000100
        /*09d4*/ 	.word	0x00000001
        /*09d8*/ 	.word	0x00000001


	//----- nvinfo : EIATTR_CRS_STACK_SIZE
	.align		4
.L_52:
        /*09dc*/ 	.byte	0x04, 0x1e
        /*09de*/ 	.short	(.L_54 - .L_53)
.L_53:
        /*09e0*/ 	.word	0x00000000


	//----- nvinfo : EIATTR_CBANK_PARAM_SIZE
	.align		4
.L_54:
        /*09e4*/ 	.byte	0x03, 0x19
        /*09e6*/ 	.short	0x0800


	//----- nvinfo : EIATTR_PARAM_CBANK
	.align		4
        /*09e8*/ 	.byte	0x04, 0x0a
        /*09ea*/ 	.short	(.L_56 - .L_55)
	.align		4
.L_55:
        /*09ec*/ 	.word	index@(.nv.constant0._ZN7cutlass13device_kernelINS_4gemm6kernel13GemmUniversalIN4cute5tupleIJiiiiEEENS1_10collective13CollectiveMmaINS1_35MainloopSm100TmaUmmaWarpSpecializedILi3ELi2ELi2ENS5_IJNS4_1CILi2EEENSA_ILi1EEESC_EEEEENS5_IJNSA_ILi256EEESF_NSA_ILi128EEEEEENS_12float_e4m3_tENS5_IJlSC_lEEESI_SJ_NS4_8TiledMMAINS4_8MMA_AtomIJNS4_10MMA_TraitsINS4_25SM100_MMA_F8F6F4_2x1SM_SSEJSI_SI_fSF_SF_NS4_17integral_constantINS4_4UMMA5MajorELSQ_0EEESR_NSO_INSP_7ScaleInELSS_0EEEST_EEEEEENS4_6LayoutINS5_IJSC_SC_SC_EEENS5_IJNSA_ILi0EEESY_SY_EEEEENS5_IJNS4_10UnderscoreES11_S11_EEEEENS4_18SM100_TMA_2SM_LOADENS4_14ComposedLayoutINS4_7SwizzleILi3ELi4ELi3EEENS4_18smem_ptr_flag_bitsILi8EEENSW_INS5_IJNSA_ILi8EEESG_EEENS5_IJSG_SC_EEEEEEEvNS4_8identityES14_S1E_vS1F_EENS_8epilogue10collective18CollectiveEpilogueINS1H_23Sm100TmaWarpSpecializedILi4ELi2ELi64ELb0ELb0EEEJNS5_IJSG_SF_SG_EEENS5_IJNSW_ISG_SC_EENSW_INSA_ILi64EEESC_EEEEESI_SJ_SI_SJ_NS1H_6fusion15FusionCallbacksIS1L_NS1R_17LinearCombinationISI_fSI_fLNS_15FloatRoundStyleE2EEES1M_S1Q_JEEENS4_5SM1004TMEM4LOAD26SM100_TMEM_LOAD_32dp32b64xENS4_13SM90_TMA_LOADENS15_INS16_ILi2ELi4ELi3EEES19_NSW_INS5_IJS1A_S1O_EEENS5_IJS1O_SC_EEEEEEENS4_39AutoVectorizingCopyWithAssumedAlignmentILi128EEENS4_14SM90_TMA_STOREES26_S28_S28_EEEvvEEEEvNT_6ParamsE)
        /*09f0*/ 	.short	0x0380
        /*09f2*/ 	.short	0x0800


	//----- nvinfo : EIATTR_SW_WAR
	.align		4
.L_56:
        /*09f4*/ 	.byte	0x04, 0x36
        /*09f6*/ 	.short	(.L_58 - .L_57)
.L_57:
        /*09f8*/ 	.word	0x00000008
.L_58:


//--------------------- .nv.callgraph             --------------------------
	.section	.nv.callgraph,"",@"SHT_CUDA_CALLGRAPH"
	.align	4
	.sectionentsize	8
	.align		4
        /*0000*/ 	.word	0x00000000
	.align		4
        /*0004*/ 	.word	0xffffffff
	.align		4
        /*0008*/ 	.word	index@(_ZN7cutlass13device_kernelINS_4gemm6kernel13GemmUniversalIN4cute5tupleIJiiiiEEENS1_10collective13CollectiveMmaINS1_35MainloopSm100TmaUmmaWarpSpecializedILi3ELi2ELi2ENS5_IJNS4_1CILi2EEENSA_ILi1EEESC_EEEEENS5_IJNSA_ILi256EEESF_NSA_ILi128EEEEEENS_12float_e4m3_tENS5_IJlSC_lEEESI_SJ_NS4_8TiledMMAINS4_8MMA_AtomIJNS4_10MMA_TraitsINS4_25SM100_MMA_F8F6F4_2x1SM_SSEJSI_SI_fSF_SF_NS4_17integral_constantINS4_4UMMA5MajorELSQ_0EEESR_NSO_INSP_7ScaleInELSS_0EEEST_EEEEEENS4_6LayoutINS5_IJSC_SC_SC_EEENS5_IJNSA_ILi0EEESY_SY_EEEEENS5_IJNS4_10UnderscoreES11_S11_EEEEENS4_18SM100_TMA_2SM_LOADENS4_14ComposedLayoutINS4_7SwizzleILi3ELi4ELi3EEENS4_18smem_ptr_flag_bitsILi8EEENSW_INS5_IJNSA_ILi8EEESG_EEENS5_IJSG_SC_EEEEEEEvNS4_8identityES14_S1E_vS1F_EENS_8epilogue10collective18CollectiveEpilogueINS1H_23Sm100TmaWarpSpecializedILi4ELi2ELi64ELb0ELb0EEEJNS5_IJSG_SF_SG_EEENS5_IJNSW_ISG_SC_EENSW_INSA_ILi64EEESC_EEEEESI_SJ_SI_SJ_NS1H_6fusion15FusionCallbacksIS1L_NS1R_17LinearCombinationISI_fSI_fLNS_15FloatRoundStyleE2EEES1M_S1Q_JEEENS4_5SM1004TMEM4LOAD26SM100_TMEM_LOAD_32dp32b64xENS4_13SM90_TMA_LOADENS15_INS16_ILi2ELi4ELi3EEES19_NSW_INS5_IJS1A_S1O_EEENS5_IJS1O_SC_EEEEEEENS4_39AutoVectorizingCopyWithAssumedAlignmentILi128EEENS4_14SM90_TMA_STOREES26_S28_S28_EEEvvEEEEvNT_6ParamsE)
	.align		4
        /*000c*/ 	.word	index@(__assertfail)
	.align		4
        /*0010*/ 	.word	0x00000000
	.align		4
        /*0014*/ 	.word	0xfffffffe
	.align		4
        /*0018*/ 	.word	0x00000000
	.align		4
        /*001c*/ 	.word	0xfffffffd
	.align		4
        /*0020*/ 	.word	0x00000000
	.align		4
        /*0024*/ 	.word	0xfffffffc


//--------------------- .nv.constant4             --------------------------
	.section	.nv.constant4,"a",@progbits
	.align	8
	.align		8
.nv.constant4:
        /*0000*/ 	.dword	__assertfail
	.align		8
        /*0008*/ 	.dword	__unnamed_1
	.align		8
        /*0010*/ 	.dword	__unnamed_2
	.align		8
        /*0018*/ 	.dword	__unnamed_3
	.align		8
        /*0020*/ 	.dword	_ZN39_INTERNAL_15410bd3_4_k_cu_3a189ae1_94954cuda3std3__45__cpo5beginE
	.align		8
        /*0028*/ 	.dword	_ZN39_INTERNAL_15410bd3_4_k_cu_3a189ae1_94954cuda3std3__45__cpo3endE
	.align		8
        /*0030*/ 	.dword	_ZN39_INTERNAL_15410bd3_4_k_cu_3a189ae1_94954cuda3std3__45__cpo6cbeginE
	.align		8
        /*0038*/ 	.dword	_ZN39_INTERNAL_15410bd3_4_k_cu_3a189ae1_94954cuda3std3__45__cpo4cendE
	.align		8
        /*0040*/ 	.dword	_ZN39_INTERNAL_15410bd3_4_k_cu_3a189ae1_94954cuda3std3__441_GLOBAL__N__15410bd3_4_k_cu_3a189ae1_94956ignoreE
	.align		8
        /*0048*/ 	.dword	_ZN39_INTERNAL_15410bd3_4_k_cu_3a189ae1_94954cuda3std3__419piecewise_constructE
	.align		8
        /*0050*/ 	.dword	_ZN39_INTERNAL_15410bd3_4_k_cu_3a189ae1_94954cuda3std3__48in_placeE
	.align		8
        /*0058*/ 	.dword	_ZN39_INTERNAL_15410bd3_4_k_cu_3a189ae1_94954cuda3std6ranges3__45__cpo4swapE
	.align		8
        /*0060*/ 	.dword	_ZN39_INTERNAL_15410bd3_4_k_cu_3a189ae1_94954cuda3std6ranges3__45__cpo9iter_moveE
	.align		8
        /*0068*/ 	.dword	_ZN39_INTERNAL_15410bd3_4_k_cu_3a189ae1_94954cute7productE
	.align		8
        /*0070*/ 	.dword	_ZN39_INTERNAL_15410bd3_4_k_cu_3a189ae1_94954cute1_E
	.align		8
        /*0078*/ 	.dword	$str$25
	.align		8
        /*0080*/ 	.dword	$str$26
	.align		8
        /*0088*/ 	.dword	$str$27
	.align		8
        /*0090*/ 	.dword	$str$28


//--------------------- .text._ZN7cutlass13device_kernelINS_4gemm6kernel13GemmUniversalIN4cute5tupleIJiiiiEEENS1_10collective13CollectiveMmaINS1_35MainloopSm100TmaUmmaWarpSpecializedILi3ELi2ELi2ENS5_IJNS4_1CILi2EEENSA_ILi1EEESC_EEEEENS5_IJNSA_ILi256EEESF_NSA_ILi128EEEEEENS_12float_e4m3_tENS5_IJlSC_lEEESI_SJ_NS4_8TiledMMAINS4_8MMA_AtomIJNS4_10MMA_TraitsINS4_25SM100_MMA_F8F6F4_2x1SM_SSEJSI_SI_fSF_SF_NS4_17integral_constantINS4_4UMMA5MajorELSQ_0EEESR_NSO_INSP_7ScaleInELSS_0EEEST_EEEEEENS4_6LayoutINS5_IJSC_SC_SC_EEENS5_IJNSA_ILi0EEESY_SY_EEEEENS5_IJNS4_10UnderscoreES11_S11_EEEEENS4_18SM100_TMA_2SM_LOADENS4_14ComposedLayoutINS4_7SwizzleILi3ELi4ELi3EEENS4_18smem_ptr_flag_bitsILi8EEENSW_INS5_IJNSA_ILi8EEESG_EEENS5_IJSG_SC_EEEEEEEvNS4_8identityES14_S1E_vS1F_EENS_8epilogue10collective18CollectiveEpilogueINS1H_23Sm100TmaWarpSpecializedILi4ELi2ELi64ELb0ELb0EEEJNS5_IJSG_SF_SG_EEENS5_IJNSW_ISG_SC_EENSW_INSA_ILi64EEESC_EEEEESI_SJ_SI_SJ_NS1H_6fusion15FusionCallbacksIS1L_NS1R_17LinearCombinationISI_fSI_fLNS_15FloatRoundStyleE2EEES1M_S1Q_JEEENS4_5SM1004TMEM4LOAD26SM100_TMEM_LOAD_32dp32b64xENS4_13SM90_TMA_LOADENS15_INS16_ILi2ELi4ELi3EEES19_NSW_INS5_IJS1A_S1O_EEENS5_IJS1O_SC_EEEEEEENS4_39AutoVectorizingCopyWithAssumedAlignmentILi128EEENS4_14SM90_TMA_STOREES26_S28_S28_EEEvvEEEEvNT_6ParamsE --------------------------
	.section	.text._ZN7cutlass13device_kernelINS_4gemm6kernel13GemmUniversalIN4cute5tupleIJiiiiEEENS1_10collective13CollectiveMmaINS1_35MainloopSm100TmaUmmaWarpSpecializedILi3ELi2ELi2ENS5_IJNS4_1CILi2EEENSA_ILi1EEESC_EEEEENS5_IJNSA_ILi256EEESF_NSA_ILi128EEEEEENS_12float_e4m3_tENS5_IJlSC_lEEESI_SJ_NS4_8TiledMMAINS4_8MMA_AtomIJNS4_10MMA_TraitsINS4_25SM100_MMA_F8F6F4_2x1SM_SSEJSI_SI_fSF_SF_NS4_17integral_constantINS4_4UMMA5MajorELSQ_0EEESR_NSO_INSP_7ScaleInELSS_0EEEST_EEEEEENS4_6LayoutINS5_IJSC_SC_SC_EEENS5_IJNSA_ILi0EEESY_SY_EEEEENS5_IJNS4_10UnderscoreES11_S11_EEEEENS4_18SM100_TMA_2SM_LOADENS4_14ComposedLayoutINS4_7SwizzleILi3ELi4ELi3EEENS4_18smem_ptr_flag_bitsILi8EEENSW_INS5_IJNSA_ILi8EEESG_EEENS5_IJSG_SC_EEEEEEEvNS4_8identityES14_S1E_vS1F_EENS_8epilogue10collective18CollectiveEpilogueINS1H_23Sm100TmaWarpSpecializedILi4ELi2ELi64ELb0ELb0EEEJNS5_IJSG_SF_SG_EEENS5_IJNSW_ISG_SC_EENSW_INSA_ILi64EEESC_EEEEESI_SJ_SI_SJ_NS1H_6fusion15FusionCallbacksIS1L_NS1R_17LinearCombinationISI_fSI_fLNS_15FloatRoundStyleE2EEES1M_S1Q_JEEENS4_5SM1004TMEM4LOAD26SM100_TMEM_LOAD_32dp32b64xENS4_13SM90_TMA_LOADENS15_INS16_ILi2ELi4ELi3EEES19_NSW_INS5_IJS1A_S1O_EEENS5_IJS1O_SC_EEEEEEENS4_39AutoVectorizingCopyWithAssumedAlignmentILi128EEENS4_14SM90_TMA_STOREES26_S28_S28_EEEvvEEEEvNT_6ParamsE,"ax",@progbits
	.align	128
.text._ZN7cutlass13device_kernelINS_4gemm6kernel13GemmUniversalIN4cute5tupleIJiiiiEEENS1_10collective13CollectiveMmaINS1_35MainloopSm100TmaUmmaWarpSpecializedILi3ELi2ELi2ENS5_IJNS4_1CILi2EEENSA_ILi1EEESC_EEEEENS5_IJNSA_ILi256EEESF_NSA_ILi128EEEEEENS_12float_e4m3_tENS5_IJlSC_lEEESI_SJ_NS4_8TiledMMAINS4_8MMA_AtomIJNS4_10MMA_TraitsINS4_25SM100_MMA_F8F6F4_2x1SM_SSEJSI_SI_fSF_SF_NS4_17integral_constantINS4_4UMMA5MajorELSQ_0EEESR_NSO_INSP_7ScaleInELSS_0EEEST_EEEEEENS4_6LayoutINS5_IJSC_SC_SC_EEENS5_IJNSA_ILi0EEESY_SY_EEEEENS5_IJNS4_10UnderscoreES11_S11_EEEEENS4_18SM100_TMA_2SM_LOADENS4_14ComposedLayoutINS4_7SwizzleILi3ELi4ELi3EEENS4_18smem_ptr_flag_bitsILi8EEENSW_INS5_IJNSA_ILi8EEESG_EEENS5_IJSG_SC_EEEEEEEvNS4_8identityES14_S1E_vS1F_EENS_8epilogue10collective18CollectiveEpilogueINS1H_23Sm100TmaWarpSpecializedILi4ELi2ELi64ELb0ELb0EEEJNS5_IJSG_SF_SG_EEENS5_IJNSW_ISG_SC_EENSW_INSA_ILi64EEESC_EEEEESI_SJ_SI_SJ_NS1H_6fusion15FusionCallbacksIS1L_NS1R_17LinearCombinationISI_fSI_fLNS_15FloatRoundStyleE2EEES1M_S1Q_JEEENS4_5SM1004TMEM4LOAD26SM100_TMEM_LOAD_32dp32b64xENS4_13SM90_TMA_LOADENS15_INS16_ILi2ELi4ELi3EEES19_NSW_INS5_IJS1A_S1O_EEENS5_IJS1O_SC_EEEEEEENS4_39AutoVectorizingCopyWithAssumedAlignmentILi128EEENS4_14SM90_TMA_STOREES26_S28_S28_EEEvvEEEEvNT_6ParamsE:
        .type           _ZN7cutlass13device_kernelINS_4gemm6kernel13GemmUniversalIN4cute5tupleIJiiiiEEENS1_10collective13CollectiveMmaINS1_35MainloopSm100TmaUmmaWarpSpecializedILi3ELi2ELi2ENS5_IJNS4_1CILi2EEENSA_ILi1EEESC_EEEEENS5_IJNSA_ILi256EEESF_NSA_ILi128EEEEEENS_12float_e4m3_tENS5_IJlSC_lEEESI_SJ_NS4_8TiledMMAINS4_8MMA_AtomIJNS4_10MMA_TraitsINS4_25SM100_MMA_F8F6F4_2x1SM_SSEJSI_SI_fSF_SF_NS4_17integral_constantINS4_4UMMA5MajorELSQ_0EEESR_NSO_INSP_7ScaleInELSS_0EEEST_EEEEEENS4_6LayoutINS5_IJSC_SC_SC_EEENS5_IJNSA_ILi0EEESY_SY_EEEEENS5_IJNS4_10UnderscoreES11_S11_EEEEENS4_18SM100_TMA_2SM_LOADENS4_14ComposedLayoutINS4_7SwizzleILi3ELi4ELi3EEENS4_18smem_ptr_flag_bitsILi8EEENSW_INS5_IJNSA_ILi8EEESG_EEENS5_IJSG_SC_EEEEEEEvNS4_8identityES14_S1E_vS1F_EENS_8epilogue10collective18CollectiveEpilogueINS1H_23Sm100TmaWarpSpecializedILi4ELi2ELi64ELb0ELb0EEEJNS5_IJSG_SF_SG_EEENS5_IJNSW_ISG_SC_EENSW_INSA_ILi64EEESC_EEEEESI_SJ_SI_SJ_NS1H_6fusion15FusionCallbacksIS1L_NS1R_17LinearCombinationISI_fSI_fLNS_15FloatRoundStyleE2EEES1M_S1Q_JEEENS4_5SM1004TMEM4LOAD26SM100_TMEM_LOAD_32dp32b64xENS4_13SM90_TMA_LOADENS15_INS16_ILi2ELi4ELi3EEES19_NSW_INS5_IJS1A_S1O_EEENS5_IJS1O_SC_EEEEEEENS4_39AutoVectorizingCopyWithAssumedAlignmentILi128EEENS4_14SM90_TMA_STOREES26_S28_S28_EEEvvEEEEvNT_6ParamsE,@function
        .size           _ZN7cutlass13device_kernelINS_4gemm6kernel13GemmUniversalIN4cute5tupleIJiiiiEEENS1_10collective13CollectiveMmaINS1_35MainloopSm100TmaUmmaWarpSpecializedILi3ELi2ELi2ENS5_IJNS4_1CILi2EEENSA_ILi1EEESC_EEEEENS5_IJNSA_ILi256EEESF_NSA_ILi128EEEEEENS_12float_e4m3_tENS5_IJlSC_lEEESI_SJ_NS4_8TiledMMAINS4_8MMA_AtomIJNS4_10MMA_TraitsINS4_25SM100_MMA_F8F6F4_2x1SM_SSEJSI_SI_fSF_SF_NS4_17integral_constantINS4_4UMMA5MajorELSQ_0EEESR_NSO_INSP_7ScaleInELSS_0EEEST_EEEEEENS4_6LayoutINS5_IJSC_SC_SC_EEENS5_IJNSA_ILi0EEESY_SY_EEEEENS5_IJNS4_10UnderscoreES11_S11_EEEEENS4_18SM100_TMA_2SM_LOADENS4_14ComposedLayoutINS4_7SwizzleILi3ELi4ELi3EEENS4_18smem_ptr_flag_bitsILi8EEENSW_INS5_IJNSA_ILi8EEESG_EEENS5_IJSG_SC_EEEEEEEvNS4_8identityES14_S1E_vS1F_EENS_8epilogue10collective18CollectiveEpilogueINS1H_23Sm100TmaWarpSpecializedILi4ELi2ELi64ELb0ELb0EEEJNS5_IJSG_SF_SG_EEENS5_IJNSW_ISG_SC_EENSW_INSA_ILi64EEESC_EEEEESI_SJ_SI_SJ_NS1H_6fusion15FusionCallbacksIS1L_NS1R_17LinearCombinationISI_fSI_fLNS_15FloatRoundStyleE2EEES1M_S1Q_JEEENS4_5SM1004TMEM4LOAD26SM100_TMEM_LOAD_32dp32b64xENS4_13SM90_TMA_LOADENS15_INS16_ILi2ELi4ELi3EEES19_NSW_INS5_IJS1A_S1O_EEENS5_IJS1O_SC_EEEEEEENS4_39AutoVectorizingCopyWithAssumedAlignmentILi128EEENS4_14SM90_TMA_STOREES26_S28_S28_EEEvvEEEEvNT_6ParamsE,(.L_x_185 - _ZN7cutlass13device_kernelINS_4gemm6kernel13GemmUniversalIN4cute5tupleIJiiiiEEENS1_10collective13CollectiveMmaINS1_35MainloopSm100TmaUmmaWarpSpecializedILi3ELi2ELi2ENS5_IJNS4_1CILi2EEENSA_ILi1EEESC_EEEEENS5_IJNSA_ILi256EEESF_NSA_ILi128EEEEEENS_12float_e4m3_tENS5_IJlSC_lEEESI_SJ_NS4_8TiledMMAINS4_8MMA_AtomIJNS4_10MMA_TraitsINS4_25SM100_MMA_F8F6F4_2x1SM_SSEJSI_SI_fSF_SF_NS4_17integral_constantINS4_4UMMA5MajorELSQ_0EEESR_NSO_INSP_7ScaleInELSS_0EEEST_EEEEEENS4_6LayoutINS5_IJSC_SC_SC_EEENS5_IJNSA_ILi0EEESY_SY_EEEEENS5_IJNS4_10UnderscoreES11_S11_EEEEENS4_18SM100_TMA_2SM_LOADENS4_14ComposedLayoutINS4_7SwizzleILi3ELi4ELi3EEENS4_18smem_ptr_flag_bitsILi8EEENSW_INS5_IJNSA_ILi8EEESG_EEENS5_IJSG_SC_EEEEEEEvNS4_8identityES14_S1E_vS1F_EENS_8epilogue10collective18CollectiveEpilogueINS1H_23Sm100TmaWarpSpecializedILi4ELi2ELi64ELb0ELb0EEEJNS5_IJSG_SF_SG_EEENS5_IJNSW_ISG_SC_EENSW_INSA_ILi64EEESC_EEEEESI_SJ_SI_SJ_NS1H_6fusion15FusionCallbacksIS1L_NS1R_17LinearCombinationISI_fSI_fLNS_15FloatRoundStyleE2EEES1M_S1Q_JEEENS4_5SM1004TMEM4LOAD26SM100_TMEM_LOAD_32dp32b64xENS4_13SM90_TMA_LOADENS15_INS16_ILi2ELi4ELi3EEES19_NSW_INS5_IJS1A_S1O_EEENS5_IJS1O_SC_EEEEEEENS4_39AutoVectorizingCopyWithAssumedAlignmentILi128EEENS4_14SM90_TMA_STOREES26_S28_S28_EEEvvEEEEvNT_6ParamsE)
        .other          _ZN7cutlass13device_kernelINS_4gemm6kernel13GemmUniversalIN4cute5tupleIJiiiiEEENS1_10collective13CollectiveMmaINS1_35MainloopSm100TmaUmmaWarpSpecializedILi3ELi2ELi2ENS5_IJNS4_1CILi2EEENSA_ILi1EEESC_EEEEENS5_IJNSA_ILi256EEESF_NSA_ILi128EEEEEENS_12float_e4m3_tENS5_IJlSC_lEEESI_SJ_NS4_8TiledMMAINS4_8MMA_AtomIJNS4_10MMA_TraitsINS4_25SM100_MMA_F8F6F4_2x1SM_SSEJSI_SI_fSF_SF_NS4_17integral_constantINS4_4UMMA5MajorELSQ_0EEESR_NSO_INSP_7ScaleInELSS_0EEEST_EEEEEENS4_6LayoutINS5_IJSC_SC_SC_EEENS5_IJNSA_ILi0EEESY_SY_EEEEENS5_IJNS4_10UnderscoreES11_S11_EEEEENS4_18SM100_TMA_2SM_LOADENS4_14ComposedLayoutINS4_7SwizzleILi3ELi4ELi3EEENS4_18smem_ptr_flag_bitsILi8EEENSW_INS5_IJNSA_ILi8EEESG_EEENS5_IJSG_SC_EEEEEEEvNS4_8identityES14_S1E_vS1F_EENS_8epilogue10collective18CollectiveEpilogueINS1H_23Sm100TmaWarpSpecializedILi4ELi2ELi64ELb0ELb0EEEJNS5_IJSG_SF_SG_EEENS5_IJNSW_ISG_SC_EENSW_INSA_ILi64EEESC_EEEEESI_SJ_SI_SJ_NS1H_6fusion15FusionCallbacksIS1L_NS1R_17LinearCombinationISI_fSI_fLNS_15FloatRoundStyleE2EEES1M_S1Q_JEEENS4_5SM1004TMEM4LOAD26SM100_TMEM_LOAD_32dp32b64xENS4_13SM90_TMA_LOADENS15_INS16_ILi2ELi4ELi3EEES19_NSW_INS5_IJS1A_S1O_EEENS5_IJS1O_SC_EEEEEEENS4_39AutoVectorizingCopyWithAssumedAlignmentILi128EEENS4_14SM90_TMA_STOREES26_S28_S28_EEEvvEEEEvNT_6ParamsE,@"STO_CUDA_ENTRY STV_DEFAULT"
_ZN7cutlass13device_kernelINS_4gemm6kernel13GemmUniversalIN4cute5tupleIJiiiiEEENS1_10collective13CollectiveMmaINS1_35MainloopSm100TmaUmmaWarpSpecializedILi3ELi2ELi2ENS5_IJNS4_1CILi2EEENSA_ILi1EEESC_EEEEENS5_IJNSA_ILi256EEESF_NSA_ILi128EEEEEENS_12float_e4m3_tENS5_IJlSC_lEEESI_SJ_NS4_8TiledMMAINS4_8MMA_AtomIJNS4_10MMA_TraitsINS4_25SM100_MMA_F8F6F4_2x1SM_SSEJSI_SI_fSF_SF_NS4_17integral_constantINS4_4UMMA5MajorELSQ_0EEESR_NSO_INSP_7ScaleInELSS_0EEEST_EEEEEENS4_6LayoutINS5_IJSC_SC_SC_EEENS5_IJNSA_ILi0EEESY_SY_EEEEENS5_IJNS4_10UnderscoreES11_S11_EEEEENS4_18SM100_TMA_2SM_LOADENS4_14ComposedLayoutINS4_7SwizzleILi3ELi4ELi3EEENS4_18smem_ptr_flag_bitsILi8EEENSW_INS5_IJNSA_ILi8EEESG_EEENS5_IJSG_SC_EEEEEEEvNS4_8identityES14_S1E_vS1F_EENS_8epilogue10collective18CollectiveEpilogueINS1H_23Sm100TmaWarpSpecializedILi4ELi2ELi64ELb0ELb0EEEJNS5_IJSG_SF_SG_EEENS5_IJNSW_ISG_SC_EENSW_INSA_ILi64EEESC_EEEEESI_SJ_SI_SJ_NS1H_6fusion15FusionCallbacksIS1L_NS1R_17LinearCombinationISI_fSI_fLNS_15FloatRoundStyleE2EEES1M_S1Q_JEEENS4_5SM1004TMEM4LOAD26SM100_TMEM_LOAD_32dp32b64xENS4_13SM90_TMA_LOADENS15_INS16_ILi2ELi4ELi3EEES19_NSW_INS5_IJS1A_S1O_EEENS5_IJS1O_SC_EEEEEEENS4_39AutoVectorizingCopyWithAssumedAlignmentILi128EEENS4_14SM90_TMA_STOREES26_S28_S28_EEEvvEEEEvNT_6ParamsE:
[----:B------:R-:W1:Y:S01]  /*0000*/  LDC R1, c[0x0][0x37c] ;  /* 0x0000df00ff017b82 */ /* 0x000e620000000800 */
[----:B------:R-:W2:Y:S01]  /*0010*/  S2R R185, SR_TID.X ;  /* 0x0000000000b97919 */ /* 0x000ea20000002100 */
[----:B------:R-:W3:Y:S06]  /*0020*/  LDCU.64 UR6, c[0x0][0x890] ;  /* 0x00011200ff0677ac */ /* 0x000eec0008000a00 */
[----:B------:R-:W4:Y:S01]  /*0030*/  S2UR UR37, SR_CgaCtaId ;  /* 0x00000000002579c3 */ /* 0x000f220000008800 */
[----:B------:R-:W-:Y:S02]  /*0040*/  PRMT R171, RZ, 0x7610, R171 ;  /* 0x00007610ffab7816 */ /* 0x000fe400000000ab */
[----:B------:R-:W-:Y:S01]  /*0050*/  ELECT P1, URZ, PT ;  /* 0x0000000000ff782f */ /* 0x000fe20003820000 */
[----:B------:R-:W1:Y:S01]  /*0060*/  LDCU.64 UR46, c[0x0][0x358] ;  /* 0x00006b00ff2e77ac */ /* 0x000e620008000a00 */
[----:B---3--:R-:W-:-:S04]  /*0070*/  UISETP.NE.U32.AND UP0, UPT, UR6, URZ, UPT ;  /* 0x000000ff0600728c */ /* 0x008fc8000bf05070 */
[----:B------:R-:W-:Y:S02]  /*0080*/  UISETP.NE.AND.EX UP0, UPT, UR7, URZ, UPT, UP0 ;  /* 0x000000ff0700728c */ /* 0x000fe4000bf05300 */
[----:B----4-:R-:W-:Y:S02]  /*0090*/  ULOP3.LUT UR5, UR37, 0x1, URZ, 0xc0, !UPT ;  /* 0x0000000125057892 */ /* 0x010fe4000f8ec0ff */
[----:B------:R-:W-:Y:S01]  /*00a0*/  ULOP3.LUT UR4, UR37, 0x1, URZ, 0x3c, !UPT ;  /* 0x0000000125047892 */ /* 0x000fe2000f8e3cff */
[----:B--2---:R-:W-:-:S05]  /*00b0*/  SHF.R.U32.HI R173, RZ, 0x5, R185 ;  /* 0x00000005ffad7819 */ /* 0x004fca00000116b9 */
[----:B------:R-:W2:Y:S02]  /*00c0*/  SHFL.IDX PT, R0, R173, RZ, 0x1f ;  /* 0x00001fffad007589 */ /* 0x000ea400000e0000 */
[----:B--2---:R-:W-:Y:S01]  /*00d0*/  R2UR UR10, R0 ;  /* 0x00000000000a72ca */ /* 0x004fe200000e0000 */
[----:B-1----:R-:W-:-:S14]  /*00e0*/  BRA.U UP0, `(.L_x_0) ;  /* 0x00000001002c7547 */ /* 0x002fdc000b800000 */
[----:B------:R-:W1:Y:S02]  /*00f0*/  LDCU.64 UR8, c[0x0][0x888] ;  /* 0x00011100ff0877ac */ /* 0x000e640008000a00 */
[----:B-1----:R-:W-:-:S04]  /*0100*/  UISETP.NE.U32.AND UP0, UPT, UR8, URZ, UPT ;  /* 0x000000ff0800728c */ /* 0x002fc8000bf05070 */
[----:B------:R-:W-:-:S09]  /*0110*/  UISETP.NE.AND.EX UP0, UPT, UR9, URZ, UPT, UP0 ;  /* 0x000000ff0900728c */ /* 0x000fd2000bf05300 */
[----:B------:R-:W-:Y:S05]  /*0120*/  BRA.U !UP0, `(.L_x_1) ;  /* 0x0000000108107547 */ /* 0x000fea000b800000 */
[----:B------:R-:W1:Y:S02]  /*0130*/  LDC.64 R2, c[0x0][0x888] ;  /* 0x00022200ff027b82 */ /* 0x000e640000000a00 */
[----:B-1----:R1:W5:Y:S01]  /*0140*/  LDG.E R81, desc[UR46][R2.64] ;  /* 0x0000002e02517981 */ /* 0x002362000c1e1900 */
[----:B------:R-:W-:Y:S01]  /*0150*/  HFMA2 R171, -RZ, RZ, 0, 5.9604644775390625e-08 ;  /* 0x00000001ffab7431 */ /* 0x000fe200000001ff */
[----:B------:R-:W-:Y:S05]  /*0160*/  BRA `(.L_x_0) ;  /* 0x00000000000c7947 */ /* 0x000fea0003800000 */
.L_x_1:
[----:B------:R-:W1:Y:S01]  /*0170*/  LDCU UR8, c[0x0][0x880] ;  /* 0x00011000ff0877ac */ /* 0x000e620008000800 */
[----:B------:R-:W-:Y:S01]  /*0180*/  HFMA2 R171, -RZ, RZ, 0, 5.9604644775390625e-08 ;  /* 0x00000001ffab7431 */ /* 0x000fe200000001ff */
[----:B-1----:R-:W-:-:S07]  /*0190*/  MOV R81, UR8 ;  /* 0x0000000800517c02 */ /* 0x002fce0008000f00 */
.L_x_0:
[----:B------:R-:W2:Y:S02]  /*01a0*/  LDCU.64 UR8, c[0x0][0x8b0] ;  /* 0x00011600ff0877ac */ /* 0x000ea40008000a00 */
[----:B--2---:R-:W-:-:S04]  /*01b0*/  UISETP.NE.U32.AND UP0, UPT, UR8, URZ, UPT ;  /* 0x000000ff0800728c */ /* 0x004fc8000bf05070 */
[----:B------:R-:W-:-:S09]  /*01c0*/  UISETP.NE.AND.EX UP0, UPT, UR9, URZ, UPT, UP0 ;  /* 0x000000ff0900728c */ /* 0x000fd2000bf05300 */
[----:B------:R-:W-:Y:S05]  /*01d0*/  BRA.U UP0, `(.L_x_2) ;  /* 0x0000000100247547 */ /* 0x000fea000b800000 */
[----:B------:R-:W2:Y:S02]  /*01e0*/  LDCU.64 UR8, c[0x0][0x8a8] ;  /* 0x00011500ff0877ac */ /* 0x000ea40008000a00 */
[----:B--2---:R-:W-:-:S04]  /*01f0*/  UISETP.NE.U32.AND UP0, UPT, UR8, URZ, UPT ;  /* 0x000000ff0800728c */ /* 0x004fc8000bf05070 */
[----:B------:R-:W-:-:S09]  /*0200*/  UISETP.NE.AND.EX UP0, UPT, UR9, URZ, UPT, UP0 ;  /* 0x000000ff0900728c */ /* 0x000fd2000bf05300 */
[----:B------:R-:W-:Y:S05]  /*0210*/  BRA.U !UP0, `(.L_x_3) ;  /* 0x00000001080c7547 */ /* 0x000fea000b800000 */
[----:B------:R-:W2:Y:S02]  /*0220*/  LDC.64 R78, c[0x0][0x8a8] ;  /* 0x00022a00ff4e7b82 */ /* 0x000ea40000000a00 */
[----:B--2---:R2:W5:Y:S01]  /*0230*/  LDG.E R78, desc[UR46][R78.64] ;  /* 0x0000002e4e4e7981 */ /* 0x004562000c1e1900 */
[----:B------:R-:W-:Y:S05]  /*0240*/  BRA `(.L_x_2) ;  /* 0x0000000000087947 */ /* 0x000fea0003800000 */
.L_x_3:
[----:B------:R-:W2:Y:S02]  /*0250*/  LDCU UR8, c[0x0][0x8a0] ;  /* 0x00011400ff0877ac */ /* 0x000ea40008000800 */
[----:B--2---:R-:W-:Y:S02]  /*0260*/  MOV R78, UR8 ;  /* 0x00000008004e7c02 */ /* 0x004fe40008000f00 */
.L_x_2:
[----:B------:R-:W-:Y:S01]  /*0270*/  IMAD.U32 R0, RZ, RZ, UR10 ;  /* 0x0000000aff007e24 */ /* 0x000fe2000f8e00ff */
[----:B------:R-:W-:Y:S04]  /*0280*/  BSSY.RECONVERGENT B0, `(.L_x_4) ;  /* 0x000000c000007945 */ /* 0x000fe80003800200 */
[C---:B------:R-:W-:Y:S02]  /*0290*/  ISETP.NE.OR P2, PT, R0.reuse, 0x1, !P1 ;  /* 0x000000010000780c */ /* 0x040fe40004f45670 */
[----:B------:R-:W-:-:S11]  /*02a0*/  ISETP.NE.OR P0, PT, R0, 0x3, !P1 ;  /* 0x000000030000780c */ /* 0x000fd60004f05670 */
[----:B------:R-:W-:Y:S05]  /*02b0*/  @P2 BRA `(.L_x_5) ;  /* 0x0000000000202947 */ /* 0x000fea0003800000 */
[----:B------:R-:W3:Y:S02]  /*02c0*/  LDCU.64 UR8, c[0x0][0x348] ;  /* 0x00006900ff0877ac */ /* 0x000ee40008000a00 */
[----:B---3--:R-:W-:Y:S02]  /*02d0*/  UIADD3 UR12, UP1, UPT, UR8, 0x80, URZ ;  /* 0x00000080080c7890 */ /* 0x008fe4000ff3e0ff */
[----:B------:R-:W-:Y:S02]  /*02e0*/  UIADD3 UR8, UP0, UPT, UR8, 0x180, URZ ;  /* 0x0000018008087890 */ /* 0x000fe4000ff1e0ff */
[----:B------:R-:W-:Y:S02]  /*02f0*/  UIADD3.X UR13, UPT, UPT, URZ, UR9, URZ, UP1, !UPT ;  /* 0x00000009ff0d7290 */ /* 0x000fe40008ffe4ff */
[----:B------:R-:W-:-:S07]  /*0300*/  UIADD3.X UR9, UPT, UPT, URZ, UR9, URZ, UP0, !UPT ;  /* 0x00000009ff097290 */ /* 0x000fce00087fe4ff */
[----:B------:R3:W-:Y:S02]  /*0310*/  UTMACCTL.PF [UR12] ;  /* 0x000000000c0079b9 */ /* 0x0007e40008040000 */
[----:B------:R3:W-:Y:S02]  /*0320*/  UTMACCTL.PF [UR8] ;  /* 0x00000000080079b9 */ /* 0x0007e40008040000 */
[----:B---3--:R-:W-:Y:S01]  /*0330*/  NOP ;  /* 0x0000000000007918 */ /* 0x008fe20000000000 */
.L_x_5:
[----:B------:R-:W-:Y:S05]  /*0340*/  BSYNC.RECONVERGENT B0 ;  /* 0x0000000000007941 */ /* 0x000fea0003800200 */
.L_x_4:
[----:B------:R-:W-:Y:S04]  /*0350*/  BSSY.RECONVERGENT B0, `(.L_x_6) ;  /* 0x000000a000007945 */ /* 0x000fe80003800200 */
        /* <DEDUP_REMOVED lines=9> */
.L_x_7:
[----:B------:R-:W-:Y:S05]  /*03f0*/  BSYNC.RECONVERGENT B0 ;  /* 0x0000000000007941 */ /* 0x000fea0003800200 */
.L_x_6:
[----:B------:R-:W3:Y:S01]  /*0400*/  LDCU.64 UR8, c[0x0][0x888] ;  /* 0x00011100ff0877ac */ /* 0x000ee20008000a00 */
[----:B------:R-:W-:Y:S02]  /*0410*/  UISETP.EQ.U32.AND UP1, UPT, UR6, URZ, UPT ;  /* 0x000000ff0600728c */ /* 0x000fe4000bf22070 */
[----:B------:R-:W-:Y:S02]  /*0420*/  UPLOP3.LUT UP5, UPT, UPT, UPT, UPT, 0x80, 0x8 ;  /* 0x000000000008789c */ /* 0x000fe40003faf070 */
[----:B---3--:R-:W-:-:S04]  /*0430*/  UISETP.NE.U32.AND UP0, UPT, UR8, URZ, UPT ;  /* 0x000000ff0800728c */ /* 0x008fc8000bf05070 */
[----:B------:R-:W-:-:S04]  /*0440*/  UISETP.NE.AND.EX UP0, UPT, UR9, URZ, UPT, UP0 ;  /* 0x000000ff0900728c */ /* 0x000fc8000bf05300 */
[----:B------:R-:W-:-:S04]  /*0450*/  UISETP.EQ.OR.EX UP2, UPT, UR7, URZ, !UP0, UP1 ;  /* 0x000000ff0700728c */ /* 0x000fc8000c742710 */
[----:B------:R-:W-:-:S05]  /*0460*/  UP2UR UR50, UPR, URZ, 0x4 ;  /* 0x00000004ff327883 */ /* 0x000fca0008000000 */
[----:B------:R-:W-:Y:S07]  /*0470*/  BRA.U !UP2, `(.L_x_8) ;  /* 0x000000010a207547 */ /* 0x000fee000b800000 */
[----:B------:R-:W-:Y:S01]  /*0480*/  UISETP.NE.U32.AND UP2, UPT, UR6, URZ, UPT ;  /* 0x000000ff0600728c */ /* 0x000fe2000bf45070 */
[----:B-----5:R-:W-:Y:S01]  /*0490*/  FSETP.NEU.AND P0, PT, R81, RZ, PT ;  /* 0x000000ff5100720b */ /* 0x020fe20003f0d000 */
[----:B------:R-:W-:Y:S02]  /*04a0*/  USEL UR6, URZ, 0xffffffff, UP0 ;  /* 0xffffffffff067887 */ /* 0x000fe40008000000 */
[----:B------:R-:W-:-:S10]  /*04b0*/  UISETP.NE.AND.EX UP2, UPT, UR7, URZ, UPT, UP2 ;  /* 0x000000ff0700728c */ /* 0x000fd4000bf45320 */
[----:B------:R-:W-:Y:S01]  /*04c0*/  VOTEU.ANY UP1, P0 ;  /* 0x0000000000ff7886 */ /* 0x000fe20000020100 */
[----:B------:R-:W-:-:S04]  /*04d0*/  @!UP2 USEL UR6, URZ, 0xffffffff, UP1 ;  /* 0xffffffffff06a887 */ /* 0x000fc80008800000 */
[----:B------:R-:W-:-:S04]  /*04e0*/  ULOP3.LUT UR6, UR6, 0x1, URZ, 0xc0, !UPT ;  /* 0x0000000106067892 */ /* 0x000fc8000f8ec0ff */
[----:B------:R-:W-:-:S11]  /*04f0*/  UISETP.NE.U32.AND UP5, UPT, UR6, 0x1, UPT ;  /* 0x000000010600788c */ /* 0x000fd6000bfa5070 */
.L_x_8:
[----:B------:R-:W3:Y:S01]  /*0500*/  SHFL.IDX PT, R0, R173, RZ, 0x1f ;  /* 0x00001fffad007589 */ /* 0x000ee200000e0000 */
[----:B------:R-:W-:-:S04]  /*0510*/  UISETP.NE.AND UP1, UPT, UR10, 0x2, UPT ;  /* 0x000000020a00788c */ /* 0x000fc8000bf25270 */
[----:B------:R-:W-:Y:S02]  /*0520*/  UISETP.EQ.AND UP2, UPT, UR5, URZ, !UP1 ;  /* 0x000000ff0500728c */ /* 0x000fe4000cf42270 */
[----:B------:R-:W-:-:S04]  /*0530*/  USEL UR6, URZ, 0x1, UP1 ;  /* 0x00000001ff067887 */ /* 0x000fc80008800000 */
[----:B------:R-:W-:Y:S02]  /*0540*/  PLOP3.LUT P5, PT, P1, PT, UP2, 0x80, 0x8 ;  /* 0x000000000008781c */ /* 0x000fe40000faf028 */
[----:B---3--:R-:W-:-:S13]  /*0550*/  ISETP.NE.AND P0, PT, R0, RZ, PT ;  /* 0x000000ff0000720c */ /* 0x008fda0003f05270 */
[----:B------:R-:W-:Y:S05]  /*0560*/  @P0 BRA `(.L_x_9) ;  /* 0x00000000003c0947 */ /* 0x000fea0003800000 */
[----:B------:R-:W-:Y:S01]  /*0570*/  UMOV UR8, 0x400 ;  /* 0x0000040000087882 */ /* 0x000fe20000000000 */
[----:B------:R-:W-:Y:S01]  /*0580*/  UMOV UR7, 0x1 ;  /* 0x0000000100077882 */ /* 0x000fe20000000000 */
[----:B------:R-:W-:Y:S02]  /*0590*/  ULEA UR8, UR37, UR8, 0x18 ;  /* 0x0000000825087291 */ /* 0x000fe4000f8ec0ff */
[----:B------:R-:W-:-:S04]  /*05a0*/  UIADD3 UR12, UPT, UPT, -UR7, 0x100000, URZ ;  /* 0x00100000070c7890 */ /* 0x000fc8000fffe1ff */
[----:B------:R-:W-:Y:S02]  /*05b0*/  USHF.L.U32 UR13, UR12, 0xb, URZ ;  /* 0x0000000b0c0d7899 */ /* 0x000fe400080006ff */
[----:B------:R-:W-:Y:S01]  /*05c0*/  USHF.L.U32 UR12, UR12, 0x1, URZ ;  /* 0x000000010c0c7899 */ /* 0x000fe200080006ff */
[----:B------:R-:W-:Y:S01]  /*05d0*/  ELECT P0, URZ, PT ;  /* 0x0000000000ff782f */ /* 0x000fe20003800000 */
[----:B------:R-:W3:Y:S10]  /*05e0*/  FENCE.VIEW.ASYNC.S ;  /* 0x00000000000073c6 */ /* 0x000ef40000000000 */
[----:B---3--:R3:W4:Y:S01]  /*05f0*/  SYNCS.EXCH.64 URZ, [UR8], UR12 ;  /* 0x0000000c08ff75b2 */ /* 0x0087220008000100 */
[----:B------:R3:W1:Y:S01]  /*0600*/  SYNCS.EXCH.64 URZ, [UR8+0x18], UR12 ;  /* 0x0000180c08ff75b2 */ /* 0x0006620008000100 */
[----:B------:R3:W1:Y:S01]  /*0610*/  SYNCS.EXCH.64 URZ, [UR8+0x8], UR12 ;  /* 0x0000080c08ff75b2 */ /* 0x0006620008000100 */
[----:B------:R3:W1:Y:S01]  /*0620*/  SYNCS.EXCH.64 URZ, [UR8+0x20], UR12 ;  /* 0x0000200c08ff75b2 */ /* 0x0006620008000100 */
[----:B------:R3:W1:Y:S01]  /*0630*/  SYNCS.EXCH.64 URZ, [UR8+0x10], UR12 ;  /* 0x0000100c08ff75b2 */ /* 0x0006620008000100 */
[----:B------:R3:W1:Y:S01]  /*0640*/  SYNCS.EXCH.64 URZ, [UR8+0x28], UR12 ;  /* 0x0000280c08ff75b2 */ /* 0x0006620008000100 */
[----:B------:R-:W-:Y:S01]  /*0650*/  NOP ;  /* 0x0000000000007918 */ /* 0x000fe20000000000 */
.L_x_9:
[----:B------:R-:W2:Y:S01]  /*0660*/  SHFL.IDX PT, R0, R173, RZ, 0x1f ;  /* 0x00001fffad007589 */ /* 0x000ea200000e0000 */
[----:B------:R-:W-:Y:S01]  /*0670*/  NOP ;  /* 0x0000000000007918 */ /* 0x000fe20000000000 */
[----:B--2---:R-:W-:-:S13]  /*0680*/  ISETP.NE.AND P0, PT, R0, 0x1, PT ;  /* 0x000000010000780c */ /* 0x004fda0003f05270 */
[----:B------:R-:W-:Y:S05]  /*0690*/  @P0 BRA `(.L_x_10) ;  /* 0x0000000000540947 */ /* 0x000fea0003800000 */
[----:B------:R-:W-:Y:S01]  /*06a0*/  UMOV UR9, 0x400 ;  /* 0x0000040000097882 */ /* 0x000fe20000000000 */
[----:B---3--:R-:W-:Y:S01]  /*06b0*/  UMOV UR8, 0x20 ;  /* 0x0000002000087882 */ /* 0x008fe20000000000 */
[----:B------:R-:W-:Y:S01]  /*06c0*/  UMOV UR7, 0x80 ;  /* 0x0000008000077882 */ /* 0x000fe20000000000 */
[----:B------:R-:W-:Y:S02]  /*06d0*/  ULEA UR9, UR37, UR9, 0x18 ;  /* 0x0000000925097291 */ /* 0x000fe4000f8ec0ff */
[----:B------:R-:W-:-:S04]  /*06e0*/  UIADD3 UR12, UPT, UPT, -UR8, 0x100000, URZ ;  /* 0x00100000080c7890 */ /* 0x000fc8000fffe1ff */
[----:B------:R-:W-:Y:S02]  /*06f0*/  USHF.L.U32 UR13, UR12, 0xb, URZ ;  /* 0x0000000b0c0d7899 */ /* 0x000fe400080006ff */
[----:B------:R-:W-:Y:S02]  /*0700*/  USHF.L.U32 UR12, UR12, 0x1, URZ ;  /* 0x000000010c0c7899 */ /* 0x000fe400080006ff */
[----:B------:R-:W-:-:S04]  /*0710*/  UIADD3 UR14, UPT, UPT, -UR7, 0x100000, URZ ;  /* 0x00100000070e7890 */ /* 0x000fc8000fffe1ff */
[----:B------:R-:W-:Y:S02]  /*0720*/  USHF.L.U32 UR15, UR14, 0xb, URZ ;  /* 0x0000000b0e0f7899 */ /* 0x000fe400080006ff */
[----:B------:R-:W-:Y:S01]  /*0730*/  USHF.L.U32 UR14, UR14, 0x1, URZ ;  /* 0x000000010e0e7899 */ /* 0x000fe200080006ff */
[----:B------:R-:W-:Y:S01]  /*0740*/  ELECT P0, URZ, PT ;  /* 0x0000000000ff782f */ /* 0x000fe20003800000 */
[----:B------:R-:W2:Y:S02]  /*0750*/  FENCE.VIEW.ASYNC.S ;  /* 0x00000000000073c6 */ /* 0x000ea40000000000 */
[----:B--2---:R2:W3:Y:S08]  /*0760*/  SYNCS.EXCH.64 URZ, [UR9+0x30], UR12 ;  /* 0x0000300c09ff75b2 */ /* 0x0044f00008000100 */
[----:B------:R2:W1:Y:S01]  /*0770*/  SYNCS.EXCH.64 URZ, [UR9+0x50], UR14 ;  /* 0x0000500e09ff75b2 */ /* 0x0004620008000100 */
[----:B------:R2:W1:Y:S01]  /*0780*/  SYNCS.EXCH.64 URZ, [UR9+0x38], UR12 ;  /* 0x0000380c09ff75b2 */ /* 0x0004620008000100 */
[----:B------:R2:W1:Y:S01]  /*0790*/  SYNCS.EXCH.64 URZ, [UR9+0x58], UR14 ;  /* 0x0000580e09ff75b2 */ /* 0x0004620008000100 */
[----:B------:R2:W1:Y:S01]  /*07a0*/  SYNCS.EXCH.64 URZ, [UR9+0x40], UR12 ;  /* 0x0000400c09ff75b2 */ /* 0x0004620008000100 */
[----:B------:R2:W1:Y:S01]  /*07b0*/  SYNCS.EXCH.64 URZ, [UR9+0x60], UR14 ;  /* 0x0000600e09ff75b2 */ /* 0x0004620008000100 */
[----:B------:R2:W1:Y:S01]  /*07c0*/  SYNCS.EXCH.64 URZ, [UR9+0x48], UR12 ;  /* 0x0000480c09ff75b2 */ /* 0x0004620008000100 */
[----:B------:R2:W1:Y:S01]  /*07d0*/  SYNCS.EXCH.64 URZ, [UR9+0x68], UR14 ;  /* 0x0000680e09ff75b2 */ /* 0x0004620008000100 */
[----:B------:R-:W-:Y:S01]  /*07e0*/  NOP ;  /* 0x0000000000007918 */ /* 0x000fe20000000000 */
.L_x_10:
[----:B------:R-:W4:Y:S01]  /*07f0*/  SHFL.IDX PT, R0, R173, RZ, 0x1f ;  /* 0x00001fffad007589 */ /* 0x000f2200000e0000 */
[----:B------:R-:W-:Y:S01]  /*0800*/  NOP ;  /* 0x0000000000007918 */ /* 0x000fe20000000000 */
[----:B----4-:R-:W-:-:S13]  /*0810*/  ISETP.NE.AND P0, PT, R0, 0x3, PT ;  /* 0x000000030000780c */ /* 0x010fda0003f05270 */
[----:B------:R-:W-:Y:S05]  /*0820*/  @P0 BRA `(.L_x_11) ;  /* 0x00000000002c0947 */ /* 0x000fea0003800000 */
[----:B---3--:R-:W-:Y:S01]  /*0830*/  UMOV UR8, 0x400 ;  /* 0x0000040000087882 */ /* 0x008fe20000000000 */
[----:B------:R-:W-:Y:S01]  /*0840*/  UMOV UR7, 0x20 ;  /* 0x0000002000077882 */ /* 0x000fe20000000000 */
[----:B------:R-:W-:Y:S02]  /*0850*/  ULEA UR8, UR37, UR8, 0x18 ;  /* 0x0000000825087291 */ /* 0x000fe4000f8ec0ff */
[----:B--2---:R-:W-:-:S04]  /*0860*/  UIADD3 UR12, UPT, UPT, -UR7, 0x100000, URZ ;  /* 0x00100000070c7890 */ /* 0x004fc8000fffe1ff */
[----:B------:R-:W-:Y:S02]  /*0870*/  USHF.L.U32 UR13, UR12, 0xb, URZ ;  /* 0x0000000b0c0d7899 */ /* 0x000fe400080006ff */
[----:B------:R-:W-:Y:S01]  /*0880*/  USHF.L.U32 UR12, UR12, 0x1, URZ ;  /* 0x000000010c0c7899 */ /* 0x000fe200080006ff */
[----:B------:R-:W-:Y:S01]  /*0890*/  ELECT P0, URZ, PT ;  /* 0x0000000000ff782f */ /* 0x000fe20003800000 */
[----:B------:R-:W2:Y:S10]  /*08a0*/  FENCE.VIEW.ASYNC.S ;  /* 0x00000000000073c6 */ /* 0x000eb40000000000 */
[----:B--2---:R4:W2:Y:S01]  /*08b0*/  SYNCS.EXCH.64 URZ, [UR8+0x70], UR12 ;  /* 0x0000700c08ff75b2 */ /* 0x0048a20008000100 */
[----:B------:R4:W3:Y:S02]  /*08c0*/  SYNCS.EXCH.64 URZ, [UR8+0x78], UR12 ;  /* 0x0000780c08ff75b2 */ /* 0x0008e40008000100 */
[----:B----4-:R-:W-:Y:S01]  /*08d0*/  NOP ;  /* 0x0000000000007918 */ /* 0x010fe20000000000 */
.L_x_11:
[----:B------:R-:W4:Y:S01]  /*08e0*/  SHFL.IDX PT, R0, R173, RZ, 0x1f ;  /* 0x00001fffad007589 */ /* 0x000f2200000e0000 */
[----:B------:R-:W-:Y:S01]  /*08f0*/  NOP ;  /* 0x0000000000007918 */ /* 0x000fe20000000000 */
[----:B----4-:R-:W-:-:S13]  /*0900*/  ISETP.NE.AND P0, PT, R0, 0x4, PT ;  /* 0x000000040000780c */ /* 0x010fda0003f05270 */
[----:B------:R-:W-:Y:S05]  /*0910*/  @P0 BRA `(.L_x_12) ;  /* 0x0000000000480947 */ /* 0x000fea0003800000 */
[----:B--2---:R-:W-:Y:S01]  /*0920*/  UMOV UR9, 0x1e0 ;  /* 0x000001e000097882 */ /* 0x004fe20000000000 */
[----:B---3--:R-:W-:Y:S01]  /*0930*/  UMOV UR8, 0x400 ;  /* 0x0000040000087882 */ /* 0x008fe20000000000 */
[----:B------:R-:W-:Y:S01]  /*0940*/  USEL UR9, UR9, 0x1a0, UP5 ;  /* 0x000001a009097887 */ /* 0x000fe2000a800000 */
        /* <DEDUP_REMOVED lines=10> */
[----:B--2---:R4:W2:Y:S08]  /*09f0*/  SYNCS.EXCH.64 URZ, [UR8+0x80], UR12 ;  /* 0x0000800c08ff75b2 */ /* 0x0048b00008000100 */
[----:B------:R4:W3:Y:S01]  /*0a00*/  SYNCS.EXCH.64 URZ, [UR8+0x90], UR14 ;  /* 0x0000900e08ff75b2 */ /* 0x0008e20008000100 */
[----:B------:R4:W1:Y:S01]  /*0a10*/  SYNCS.EXCH.64 URZ, [UR8+0x88], UR12 ;  /* 0x0000880c08ff75b2 */ /* 0x0008620008000100 */
[----:B------:R4:W1:Y:S02]  /*0a20*/  SYNCS.EXCH.64 URZ, [UR8+0x98], UR14 ;  /* 0x0000980e08ff75b2 */ /* 0x0008640008000100 */
[----:B----4-:R-:W-:Y:S01]  /*0a30*/  NOP ;  /* 0x0000000000007918 */ /* 0x010fe20000000000 */
.L_x_12:
[----:B------:R-:W4:Y:S01]  /*0a40*/  SHFL.IDX PT, R0, R173, RZ, 0x1f ;  /* 0x00001fffad007589 */ /* 0x000f2200000e0000 */
[----:B------:R-:W-:Y:S01]  /*0a50*/  NOP ;  /* 0x0000000000007918 */ /* 0x000fe20000000000 */
[----:B----4-:R-:W-:-:S13]  /*0a60*/  ISETP.NE.AND P0, PT, R0, 0x5, PT ;  /* 0x000000050000780c */ /* 0x010fda0003f05270 */
[----:B------:R-:W-:Y:S05]  /*0a70*/  @P0 BRA `(.L_x_13) ;  /* 0x0000000000440947 */ /* 0x000fea0003800000 */
[----:B--2---:R-:W-:Y:S01]  /*0a80*/  UMOV UR9, 0x400 ;  /* 0x0000040000097882 */ /* 0x004fe20000000000 */
        /* <DEDUP_REMOVED lines=16> */
.L_x_13:
[----:B------:R-:W4:Y:S01]  /*0b90*/  SHFL.IDX PT, R0, R173, RZ, 0x1f ;  /* 0x00001fffad007589 */ /* 0x000f2200000e0000 */
[----:B------:R-:W-:Y:S01]  /*0ba0*/  ISETP.NE.OR P1, PT, RZ, UR10, !P1 ;  /* 0x0000000aff007c0c */ /* 0x000fe2000cf25670 */
        /* <DEDUP_REMOVED lines=12> */
[----:B------:R4:W3:Y:S01]  /*0c70*/  SYNCS.EXCH.64 URZ, [UR8+0xd0], UR12 ;  /* 0x0000d00c08ff75b2 */ /* 0x0008e20008000100 */
[----:B------:R4:W1:Y:S01]  /*0c80*/  SYNCS.EXCH.64 URZ, [UR8+0xc8], UR12 ;  /* 0x0000c80c08ff75b2 */ /* 0x0008620008000100 */
[----:B------:R4:W1:Y:S02]  /*0c90*/  SYNCS.EXCH.64 URZ, [UR8+0xd8], UR12 ;  /* 0x0000d80c08ff75b2 */ /* 0x0008640008000100 */
[----:B----4-:R-:W-:Y:S01]  /*0ca0*/  NOP ;  /* 0x0000000000007918 */ /* 0x010fe20000000000 */
.L_x_14:
[----:B------:R-:W-:Y:S01]  /*0cb0*/  VOTEU.ALL UP1, P1 ;  /* 0x0000000000ff7886 */ /* 0x000fe20000820000 */
[----:B---3--:R-:W3:Y:S01]  /*0cc0*/  LDCU UR8, c[0x0][0x36c] ;  /* 0x00006d80ff0877ac */ /* 0x008ee20008000800 */
[----:B------:R-:W-:Y:S01]  /*0cd0*/  NOP ;  /* 0x0000000000007918 */ /* 0x000fe20000000000 */
[----:B------:R-:W-:Y:S01]  /*0ce0*/  LOP3.LUT R10, R185, 0x1f, RZ, 0xc0, !PT ;  /* 0x0000001fb90a7812 */ /* 0x000fe200078ec0ff */
[----:B--2---:R-:W-:Y:S01]  /*0cf0*/  UMOV UR12, 0x20 ;  /* 0x00000020000c7882 */ /* 0x004fe20000000000 */
[----:B------:R-:W-:Y:S01]  /*0d00*/  @!UP1 UMOV UR7, 0x400 ;  /* 0x0000040000079882 */ /* 0x000fe20000000000 */
[----:B------:R-:W-:-:S04]  /*0d10*/  @!UP1 UIADD3 UR12, UPT, UPT, -UR12, 0x100000, URZ ;  /* 0x001000000c0c9890 */ /* 0x000fc8000fffe1ff */
[----:B------:R-:W-:Y:S02]  /*0d20*/  @!UP1 USHF.L.U32 UR13, UR12, 0xb, URZ ;  /* 0x0000000b0c0d9899 */ /* 0x000fe400080006ff */
[----:B------:R-:W-:Y:S02]  /*0d30*/  @!UP1 USHF.L.U32 UR12, UR12, 0x1, URZ ;  /* 0x000000010c0c9899 */ /* 0x000fe400080006ff */
[----:B------:R-:W-:Y:S01]  /*0d40*/  @!UP1 ULEA UR7, UR37, UR7, 0x18 ;  /* 0x0000000725079291 */ /* 0x000fe2000f8ec0ff */
[----:B------:R-:W-:Y:S01]  /*0d50*/  VOTEU.ALL UP1, P1 ;  /* 0x0000000000ff7886 */ /* 0x000fe20000820000 */
[----:B------:R-:W-:Y:S01]  /*0d60*/  UISETP.NE.AND UP4, UPT, UR10, URZ, UPT ;  /* 0x000000ff0a00728c */ /* 0x000fe2000bf85270 */
[----:B------:R-:W2:Y:S09]  /*0d70*/  FENCE.VIEW.ASYNC.S ;  /* 0x00000000000073c6 */ /* 0x000eb20000000000 */
[----:B--2---:R2:W4:Y:S01]  /*0d80*/  @!UP1 SYNCS.EXCH.64 URZ, [UR7+0xe0], UR12 ;  /* 0x0000e00c07ff95b2 */ /* 0x0045220008000100 */
[----:B---3--:R-:W-:-:S09]  /*0d90*/  UISETP.EQ.U32.AND UP1, UPT, UR8, 0x1, UPT ;  /* 0x000000010800788c */ /* 0x008fd2000bf22070 */
[----:B------:R-:W-:Y:S05]  /*0da0*/  BRA.U !UP1, `(.L_x_15) ;  /* 0x0000000109087547 */ /* 0x000fea000b800000 */
[----:B-1--4-:R-:W-:Y:S01]  /*0db0*/  UCGABAR_ARV ;  /* 0x00000000000079c7 */ /* 0x012fe20008000000 */
[----:B------:R-:W-:Y:S05]  /*0dc0*/  BRA `(.L_x_16) ;  /* 0x0000000000047947 */ /* 0x000fea0003800000 */
.L_x_15:
[----:B-1--4-:R-:W-:Y:S01]  /*0dd0*/  NOP ;  /* 0x0000000000007918 */ /* 0x012fe20000000000 */
.L_x_16:
[----:B------:R-:W1:Y:S01]  /*0de0*/  S2R R20, SR_CTAID.Y ;  /* 0x0000000000147919 */ /* 0x000e620000002600 */
[----:B------:R-:W-:-:S05]  /*0df0*/  CS2R.32 R170, SR_CgaSize ;  /* 0x0000000000aa7805 */ /* 0x000fca0000008a00 */
[----:B------:R-:W-:-:S05]  /*0e00*/  IMAD R170, R170, -0xa0, RZ ;  /* 0xffffff60aaaa7824 */ /* 0x000fca00078e02ff */
[----:B--2---:R-:W-:-:S14]  /*0e10*/  R2UR UR7, R170 ;  /* 0x00000000aa0772ca */ /* 0x004fdc00000e0000 */
[----:B------:R-:W2:Y:S01]  /*0e20*/  LDCU UR7, c[0x0][UR7+0x2b4] ;  /* 0x00005680070777ac */ /* 0x000ea20008000800 */
[----:B------:R-:W-:-:S05]  /*0e30*/  CS2R.32 R0, SR_CgaSize ;  /* 0x0000000000007805 */ /* 0x000fca0000008a00 */
[----:B------:R-:W-:-:S06]  /*0e40*/  IMAD R0, R0, -0xa0, RZ ;  /* 0xffffff6000007824 */ /* 0x000fcc00078e02ff */
[----:B------:R-:W3:Y:S01]  /*0e50*/  LDC R0, c[0x0][R0+0x2a4] ;  /* 0x0000a90000007b82 */ /* 0x000ee20000000800 */
[----:B------:R-:W-:Y:S01]  /*0e60*/  PRMT R8, RZ, 0x7610, R8 ;  /* 0x00007610ff087816 */ /* 0x000fe20000000008 */
[----:B------:R-:W4:Y:S01]  /*0e70*/  S2R R11, SR_CTAID.X ;  /* 0x00000000000b7919 */ /* 0x000f220000002500 */
[----:B------:R-:W-:-:S05]  /*0e80*/  CS2R.32 R170, SR_CgaSize ;  /* 0x0000000000aa7805 */ /* 0x000fca0000008a00 */
[----:B------:R-:W-:-:S05]  /*0e90*/  IMAD R170, R170, -0xa0, RZ ;  /* 0xffffff60aaaa7824 */ /* 0x000fca00078e02ff */
[----:B------:R-:W-:-:S14]  /*0ea0*/  R2UR UR8, R170 ;  /* 0x00000000aa0872ca */ /* 0x000fdc00000e0000 */
[----:B------:R-:W3:Y:S01]  /*0eb0*/  LDCU UR8, c[0x0][UR8+0x2b0] ;  /* 0x00005600080877ac */ /* 0x000ee20008000800 */
[----:B------:R-:W-:Y:S01]  /*0ec0*/  UISETP.NE.AND UP2, UPT, UR10, 0x2, UPT ;  /* 0x000000020a00788c */ /* 0x000fe2000bf45270 */
[----:B------:R-:W2:Y:S01]  /*0ed0*/  LDC R9, c[0x0][0xb24] ;  /* 0x0002c900ff097b82 */ /* 0x000ea20000000800 */
[----:B------:R-:W-:-:S05]  /*0ee0*/  CS2R.32 R2, SR_CgaSize ;  /* 0x0000000000027805 */ /* 0x000fca0000008a00 */
[----:B------:R-:W-:-:S06]  /*0ef0*/  IMAD R2, R2, -0xa0, RZ ;  /* 0xffffff6002027824 */ /* 0x000fcc00078e02ff */
[----:B------:R-:W3:Y:S08]  /*0f00*/  LDC R2, c[0x0][R2+0x2a0] ;  /* 0x0000a80002027b82 */ /* 0x000ef00000000800 */
[----:B------:R-:W3:Y:S01]  /*0f10*/  LDC R72, c[0x0][0xb24] ;  /* 0x0002c900ff487b82 */ /* 0x000ee20000000800 */
[----:B-1----:R-:W-:-:S07]  /*0f20*/  I2FP.F32.U32 R3, R20 ;  /* 0x0000001400037245 */ /* 0x002fce0000201000 */
[----:B------:R-:W1:Y:S01]  /*0f30*/  S2UR UR36, SR_CTAID.Z ;  /* 0x00000000002479c3 */ /* 0x000e620000002700 */
[----:B--2---:R-:W-:Y:S01]  /*0f40*/  ISETP.GE.AND P0, PT, R9, 0x1, PT ;  /* 0x000000010900780c */ /* 0x004fe20003f06270 */
[----:B----4-:R-:W-:Y:S01]  /*0f50*/  IMAD.MOV.U32 R21, RZ, RZ, R11 ;  /* 0x000000ffff157224 */ /* 0x010fe200078e000b */
[----:B------:R-:W-:Y:S01]  /*0f60*/  I2FP.F32.U32 R4, R11 ;  /* 0x0000000b00047245 */ /* 0x000fe20000201000 */
[----:B------:R-:W-:Y:S01]  /*0f70*/  FMUL R3, R3, UR7 ;  /* 0x0000000703037c20 */ /* 0x000fe20008400000 */
[----:B------:R-:W2:Y:S03]  /*0f80*/  LDCU UR7, c[0x0][0xb30] ;  /* 0x00016600ff0777ac */ /* 0x000ea60008000800 */
[----:B---3--:R-:W-:Y:S01]  /*0f90*/  FMUL R4, R4, UR8 ;  /* 0x0000000804047c20 */ /* 0x008fe20008400000 */
[----:B------:R-:W3:Y:S08]  /*0fa0*/  F2I.U32.TRUNC.NTZ R147, R3 ;  /* 0x0000000300937305 */ /* 0x000ef0000020f000 */
[----:B------:R-:W4:Y:S01]  /*0fb0*/  F2I.U32.TRUNC.NTZ R170, R4 ;  /* 0x0000000400aa7305 */ /* 0x000f22000020f000 */
[----:B--2---:R-:W-:Y:S01]  /*0fc0*/  UISETP.NE.AND UP3, UPT, UR7, 0x1, UPT ;  /* 0x000000010700788c */ /* 0x004fe2000bf65270 */
[----:B---3--:R-:W-:-:S05]  /*0fd0*/  IADD3 R147, PT, PT, -R147, RZ, RZ ;  /* 0x000000ff93937210 */ /* 0x008fca0007ffe1ff */
[----:B------:R-:W-:Y:S01]  /*0fe0*/  IMAD R147, R0, R147, R20 ;  /* 0x0000009300937224 */ /* 0x000fe200078e0214 */
[----:B------:R-:W-:Y:S01]  /*0ff0*/  PRMT R0, RZ, 0x7610, R0 ;  /* 0x00007610ff007816 */ /* 0x000fe20000000000 */
[----:B----4-:R-:W-:-:S04]  /*1000*/  IMAD.MOV R170, RZ, RZ, -R170 ;  /* 0x000000ffffaa7224 */ /* 0x010fc800078e0aaa */
[----:B------:R-:W-:Y:S01]  /*1010*/  IMAD R170, R2, R170, R11 ;  /* 0x000000aa02aa7224 */ /* 0x000fe200078e020b */
[----:B-1----:R-:W-:Y:S06]  /*1020*/  BRA.U UP4, `(.L_x_17) ;  /* 0x0000000104247547 */ /* 0x002fec000b800000 */
[----:B------:R-:W-:Y:S01]  /*1030*/  ISETP.NE.AND P1, PT, R147, RZ, PT ;  /* 0x000000ff9300720c */ /* 0x000fe20003f25270 */
[----:B------:R-:W-:Y:S01]  /*1040*/  IMAD.MOV.U32 R0, RZ, RZ, 0x3 ;  /* 0x00000003ff007424 */ /* 0x000fe200078e00ff */
[C---:B------:R-:W-:Y:S02]  /*1050*/  LOP3.LUT R3, R170.reuse, 0xfffffffe, RZ, 0xc0, !PT ;  /* 0xfffffffeaa037812 */ /* 0x040fe400078ec0ff */
[----:B------:R-:W-:Y:S02]  /*1060*/  ISETP.LT.U32.OR P1, PT, R170, 0x2, !P1 ;  /* 0x00000002aa00780c */ /* 0x000fe40004f21470 */
[----:B------:R-:W-:Y:S02]  /*1070*/  SHF.L.U32 R0, R0, R3, RZ ;  /* 0x0000000300007219 */ /* 0x000fe400000006ff */
[----:B------:R-:W-:Y:S02]  /*1080*/  SEL R5, RZ, 0x1, !P1 ;  /* 0x00000001ff057807 */ /* 0x000fe40004800000 */
[----:B------:R-:W-:-:S05]  /*1090*/  SEL R2, RZ, 0x2, !P1 ;  /* 0x00000002ff027807 */ /* 0x000fca0004800000 */
[----:B------:R-:W-:-:S05]  /*10a0*/  IMAD.IADD R2, R5, 0x1, R2 ;  /* 0x0000000105027824 */ /* 0x000fca00078e0202 */
[----:B------:R-:W-:Y:S02]  /*10b0*/  PRMT R8, R2, 0x7610, R8 ;  /* 0x0000761002087816 */ /* 0x000fe40000000008 */
.L_x_17:
[----:B------:R-:W-:Y:S05]  /*10c0*/  @!P0 BRA `(.L_x_18) ;  /* 0x0000000000b88947 */ /* 0x000fea0003800000 */
[----:B------:R-:W1:Y:S01]  /*10d0*/  LDC.64 R4, c[0x0][0xb18] ;  /* 0x0002c600ff047b82 */ /* 0x000e620000000a00 */
[----:B------:R-:W-:-:S07]  /*10e0*/  ISETP.NE.AND P0, PT, R9, 0x1, PT ;  /* 0x000000010900780c */ /* 0x000fce0003f05270 */
[----:B------:R-:W2:Y:S08]  /*10f0*/  LDC R14, c[0x0][0xb0c] ;  /* 0x0002c300ff0e7b82 */ /* 0x000eb00000000800 */
[----:B------:R-:W3:Y:S08]  /*1100*/  LDC R13, c[0x0][0x370] ;  /* 0x0000dc00ff0d7b82 */ /* 0x000ef00000000800 */
[----:B------:R-:W4:Y:S01]  /*1110*/  LDC R16, c[0x0][0x374] ;  /* 0x0000dd00ff107b82 */ /* 0x000f220000000800 */
[----:B-1----:R-:W-:-:S07]  /*1120*/  ISETP.NE.AND P1, PT, R4, 0x1, PT ;  /* 0x000000010400780c */ /* 0x002fce0003f25270 */
[----:B------:R-:W3:Y:S01]  /*1130*/  LDC.64 R6, c[0x0][0xb10] ;  /* 0x0002c400ff067b82 */ /* 0x000ee20000000a00 */
[----:B--2---:R-:W-:-:S07]  /*1140*/  ISETP.NE.AND P2, PT, R14, 0x1, PT ;  /* 0x000000010e00780c */ /* 0x004fce0003f45270 */
[----:B------:R-:W1:Y:S08]  /*1150*/  LDC R12, c[0x0][0xb20] ;  /* 0x0002c800ff0c7b82 */ /* 0x000e700000000800 */
[----:B------:R-:W2:Y:S01]  /*1160*/  LDC.64 R2, c[0x0][0xb28] ;  /* 0x0002ca00ff027b82 */ /* 0x000ea20000000a00 */
[----:B----4-:R-:W-:-:S04]  /*1170*/  IMAD.HI.U32 R15, R16, R5, RZ ;  /* 0x00000005100f7227 */ /* 0x010fc800078e00ff */
[----:B------:R-:W-:-:S04]  /*1180*/  IMAD.HI.U32 R5, R20, R5, RZ ;  /* 0x0000000514057227 */ /* 0x000fc800078e00ff */
[----:B---3--:R-:W-:-:S04]  /*1190*/  IMAD.HI.U32 R18, R13, R6, RZ ;  /* 0x000000060d127227 */ /* 0x008fc800078e00ff */
[C---:B------:R-:W-:Y:S01]  /*11a0*/  IMAD.HI.U32 R22, R11.reuse, R6, RZ ;  /* 0x000000060b167227 */ /* 0x040fe200078e00ff */
[-C--:B------:R-:W-:Y:S02]  /*11b0*/  @P2 SHF.R.U32.HI R13, RZ, R7.reuse, R18 ;  /* 0x00000007ff0d2219 */ /* 0x080fe40000011612 */
[-C--:B-1----:R-:W-:Y:S02]  /*11c0*/  @P1 SHF.R.U32.HI R16, RZ, R12.reuse, R15 ;  /* 0x0000000cff101219 */ /* 0x082fe4000001160f */
[----:B------:R-:W-:Y:S02]  /*11d0*/  SHF.R.U32.HI R5, RZ, R12, R5 ;  /* 0x0000000cff057219 */ /* 0x000fe40000011605 */
[----:B------:R-:W-:Y:S02]  /*11e0*/  SHF.R.U32.HI R22, RZ, R7, R22 ;  /* 0x00000007ff167219 */ /* 0x000fe40000011616 */
[----:B------:R-:W-:Y:S01]  /*11f0*/  SEL R5, R20, R5, !P1 ;  /* 0x0000000514057207 */ /* 0x000fe20004800000 */
[----:B--2---:R-:W-:Y:S01]  /*1200*/  IMAD.HI.U32 R18, R16, R2, RZ ;  /* 0x0000000210127227 */ /* 0x004fe200078e00ff */
[----:B------:R-:W-:-:S02]  /*1210*/  SEL R21, R11, R22, !P2 ;  /* 0x000000160b157207 */ /* 0x000fc40005000000 */
[----:B------:R-:W-:Y:S01]  /*1220*/  IADD3 R7, PT, PT, -R5, RZ, RZ ;  /* 0x000000ff05077210 */ /* 0x000fe20007ffe1ff */
[----:B------:R-:W-:Y:S01]  /*1230*/  IMAD.HI.U32 R6, R13, R2, RZ ;  /* 0x000000020d067227 */ /* 0x000fe200078e00ff */
[----:B------:R-:W-:-:S03]  /*1240*/  @P0 SHF.R.U32.HI R16, RZ, R3, R18 ;  /* 0x00000003ff100219 */ /* 0x000fc60000011612 */
[----:B------:R-:W-:Y:S01]  /*1250*/  IMAD R7, R4, R7, R20 ;  /* 0x0000000704077224 */ /* 0x000fe200078e0214 */
[----:B------:R-:W-:Y:S01]  /*1260*/  @P0 SHF.R.U32.HI R13, RZ, R3, R6 ;  /* 0x00000003ff0d0219 */ /* 0x000fe20000011606 */
[----:B------:R-:W-:-:S04]  /*1270*/  IMAD R16, R16, R9, RZ ;  /* 0x0000000910107224 */ /* 0x000fc800078e02ff */
[----:B------:R-:W-:Y:S01]  /*1280*/  IMAD R6, R13, R9, RZ ;  /* 0x000000090d067224 */ /* 0x000fe200078e02ff */
[----:B------:R-:W-:-:S04]  /*1290*/  ISETP.GE.AND P1, PT, R5, R16, PT ;  /* 0x000000100500720c */ /* 0x000fc80003f26270 */
[----:B------:R-:W-:Y:S01]  /*12a0*/  ISETP.GE.OR P1, PT, R21, R6, P1 ;  /* 0x000000061500720c */ /* 0x000fe20000f26670 */
[----:B------:R-:W-:-:S05]  /*12b0*/  IMAD.HI.U32 R6, R5, R2, RZ ;  /* 0x0000000205067227 */ /* 0x000fca00078e00ff */
[----:B------:R-:W-:-:S04]  /*12c0*/  SHF.R.U32.HI R6, RZ, R3, R6 ;  /* 0x00000003ff067219 */ /* 0x000fc80000011606 */
[----:B------:R-:W-:-:S03]  /*12d0*/  SEL R6, R5, R6, !P0 ;  /* 0x0000000605067207 */ /* 0x000fc60004000000 */
[----:B------:R-:W-:Y:S01]  /*12e0*/  @!P1 IMAD.HI.U32 R12, R21, R2, RZ ;  /* 0x00000002150c9227 */ /* 0x000fe200078e00ff */
[----:B------:R-:W-:-:S04]  /*12f0*/  IADD3 R2, PT, PT, -R6, RZ, RZ ;  /* 0x000000ff06027210 */ /* 0x000fc80007ffe1ff */
[----:B------:R-:W-:Y:S01]  /*1300*/  @!P1 SHF.R.U32.HI R12, RZ, R3, R12 ;  /* 0x00000003ff0c9219 */ /* 0x000fe2000001160c */
[----:B------:R-:W-:-:S03]  /*1310*/  IMAD R2, R9, R2, R5 ;  /* 0x0000000209027224 */ /* 0x000fc600078e0205 */
[----:B------:R-:W-:-:S05]  /*1320*/  @!P1 SEL R3, R21, R12, !P0 ;  /* 0x0000000c15039207 */ /* 0x000fca0004000000 */
[--C-:B------:R-:W-:Y:S02]  /*1330*/  @!P1 IMAD.IADD R6, R6, 0x1, -R3.reuse ;  /* 0x0000000106069824 */ /* 0x100fe400078e0a03 */
[----:B------:R-:W-:Y:S01]  /*1340*/  @!P1 IMAD R3, R2, R13, R3 ;  /* 0x0000000d02039224 */ /* 0x000fe200078e0203 */
[----:B------:R-:W-:Y:S01]  /*1350*/  IADD3 R2, PT, PT, -R21, RZ, RZ ;  /* 0x000000ff15027210 */ /* 0x000fe20007ffe1ff */
[----:B------:R-:W-:Y:S02]  /*1360*/  @!P1 IMAD R5, R6, R9, R21 ;  /* 0x0000000906059224 */ /* 0x000fe400078e0215 */
[----:B------:R-:W-:Y:S02]  /*1370*/  @!P1 IMAD.MOV.U32 R21, RZ, RZ, R3 ;  /* 0x000000ffff159224 */ /* 0x000fe400078e0003 */
[----:B------:R-:W-:Y:S02]  /*1380*/  IMAD R2, R14, R2, R11 ;  /* 0x000000020e027224 */ /* 0x000fe400078e020b */
[----:B------:R-:W-:-:S02]  /*1390*/  IMAD R20, R5, R4, R7 ;  /* 0x0000000405147224 */ /* 0x000fc400078e0207 */
[----:B------:R-:W-:Y:S02]  /*13a0*/  IMAD R21, R21, R14, R2 ;  /* 0x0000000e15157224 */ /* 0x000fe400078e0202 */
.L_x_18:
[----:B------:R-:W-:Y:S05]  /*13b0*/  BRA.U UP3, `(.L_x_19) ;  /* 0x0000000103407547 */ /* 0x000fea000b800000 */
[----:B------:R-:W1:Y:S08]  /*13c0*/  LDC.64 R4, c[0x0][0xb10] ;  /* 0x0002c400ff047b82 */ /* 0x000e700000000a00 */
[----:B------:R-:W2:Y:S08]  /*13d0*/  LDC.64 R2, c[0x0][0xb18] ;  /* 0x0002c600ff027b82 */ /* 0x000eb00000000a00 */
[----:B------:R-:W3:Y:S08]  /*13e0*/  LDC R6, c[0x0][0xb20] ;  /* 0x0002c800ff067b82 */ /* 0x000ef00000000800 */
[----:B------:R-:W4:Y:S01]  /*13f0*/  LDC R12, c[0x0][0xb0c] ;  /* 0x0002c300ff0c7b82 */ /* 0x000f220000000800 */
[----:B-1----:R-:W-:-:S05]  /*1400*/  IMAD.HI.U32 R4, R21, R4, RZ ;  /* 0x0000000415047227 */ /* 0x002fca00078e00ff */
[----:B------:R-:W-:Y:S01]  /*1410*/  SHF.R.U32.HI R4, RZ, R5, R4 ;  /* 0x00000005ff047219 */ /* 0x000fe20000011604 */
[----:B--2---:R-:W-:Y:S01]  /*1420*/  IMAD.HI.U32 R3, R20, R3, RZ ;  /* 0x0000000314037227 */ /* 0x004fe200078e00ff */
[----:B------:R-:W-:-:S04]  /*1430*/  ISETP.NE.AND P0, PT, R2, 0x1, PT ;  /* 0x000000010200780c */ /* 0x000fc80003f05270 */
[----:B---3--:R-:W-:-:S04]  /*1440*/  SHF.R.U32.HI R3, RZ, R6, R3 ;  /* 0x00000006ff037219 */ /* 0x008fc80000011603 */
[----:B------:R-:W-:Y:S02]  /*1450*/  SEL R3, R20, R3, !P0 ;  /* 0x0000000314037207 */ /* 0x000fe40004000000 */
[----:B----4-:R-:W-:-:S04]  /*1460*/  ISETP.NE.AND P1, PT, R12, 0x1, PT ;  /* 0x000000010c00780c */ /* 0x010fc80003f25270 */
[----:B------:R-:W-:-:S05]  /*1470*/  SEL R6, R21, R4, !P1 ;  /* 0x0000000415067207 */ /* 0x000fca0004800000 */
[----:B------:R-:W-:Y:S02]  /*1480*/  IMAD.IADD R4, R3, 0x1, -R6 ;  /* 0x0000000103047824 */ /* 0x000fe400078e0a06 */
[----:B------:R-:W-:Y:S02]  /*1490*/  IMAD.IADD R3, R6, 0x1, -R3 ;  /* 0x0000000106037824 */ /* 0x000fe400078e0a03 */
[----:B------:R-:W-:Y:S02]  /*14a0*/  IMAD R21, R4, R12, R21 ;  /* 0x0000000c04157224 */ /* 0x000fe400078e0215 */
[----:B------:R-:W-:Y:S02]  /*14b0*/  IMAD R20, R3, R2, R20 ;  /* 0x0000000203147224 */ /* 0x000fe400078e0214 */
.L_x_19:
[----:B------:R-:W-:Y:S05]  /*14c0*/  BRA.U !UP1, `(.L_x_20) ;  /* 0x00000001090c7547 */ /* 0x000fea000b800000 */
[----:B------:R-:W-:Y:S01]  /*14d0*/  UCGABAR_WAIT ;  /* 0x0000000000007dc7 */ /* 0x000fe20008000000 */
[----:B------:R-:W-:Y:S01]  /*14e0*/  CCTL.IVALL ;  /* 0x00000000ff00798f */ /* 0x000fe20002000000 */
[----:B------:R-:W-:Y:S05]  /*14f0*/  BRA `(.L_x_21) ;  /* 0x0000000000047947 */ /* 0x000fea0003800000 */
.L_x_20:
[----:B------:R-:W-:Y:S06]  /*1500*/  BAR.SYNC.DEFER_BLOCKING 0x0 ;  /* 0x0000000000007b1d */ /* 0x000fec0000010000 */
.L_x_21:
[----:B------:R-:W-:Y:S05]  /*1510*/  BRA.U UP2, `(.L_x_22) ;  /* 0x0000001102807547 */ /* 0x000fea000b800000 */
[----:B------:R-:W1:Y:S01]  /*1520*/  LDCU UR4, c[0x0][0x38c] ;  /* 0x00007180ff0477ac */ /* 0x000e620008000800 */
[----:B------:R-:W2:Y:S01]  /*1530*/  LDC R9, c[0x0][0x370] ;  /* 0x0000dc00ff097b82 */ /* 0x000ea20000000800 */
[----:B------:R-:W-:Y:S01]  /*1540*/  IMAD.SHL.U32 R16, R11, 0x80, RZ ;  /* 0x000000800b107824 */ /* 0x000fe200078e00ff */
[----:B------:R-:W-:Y:S01]  /*1550*/  PLOP3.LUT P1, PT, PT, PT, UP5, 0x80, 0x8 ;  /* 0x000000000008781c */ /* 0x000fe20003f2f058 */
[----:B------:R-:W-:Y:S01]  /*1560*/  UISETP.NE.AND UP1, UPT, UR10, URZ, UPT ;  /* 0x000000ff0a00728c */ /* 0x000fe2000bf25270 */
[----:B------:R-:W-:Y:S01]  /*1570*/  ISETP.NE.AND P4, PT, R10, RZ, P5 ;  /* 0x000000ff0a00720c */ /* 0x000fe20002f85270 */
[----:B------:R-:W-:Y:S01]  /*1580*/  IMAD.MOV.U32 R15, RZ, RZ, 0x1 ;  /* 0x00000001ff0f7424 */ /* 0x000fe200078e00ff */
[----:B------:R-:W-:Y:S01]  /*1590*/  PLOP3.LUT P1, PT, P1, PT, PT, 0x8, 0x80 ;  /* 0x000000000080781c */ /* 0x000fe20000f2e170 */
[----:B------:R-:W-:Y:S01]  /*15a0*/  IMAD.MOV.U32 R14, RZ, RZ, RZ ;  /* 0x000000ffff0e7224 */ /* 0x000fe200078e00ff */
[----:B------:R-:W3:Y:S01]  /*15b0*/  LDC R0, c[0x0][0x374] ;  /* 0x0000dd00ff007b82 */ /* 0x000ee20000000800 */
[----:B------:R-:W-:Y:S01]  /*15c0*/  CS2R R12, SRZ ;  /* 0x00000000000c7805 */ /* 0x000fe2000001ff00 */
[----:B------:R-:W-:Y:S01]  /*15d0*/  IMAD.MOV.U32 R10, RZ, RZ, 0x1 ;  /* 0x00000001ff0a7424 */ /* 0x000fe200078e00ff */
[----:B------:R-:W-:Y:S01]  /*15e0*/  LOP3.LUT R16, R16, 0x80, RZ, 0xc0, !PT ;  /* 0x0000008010107812 */ /* 0x000fe200078ec0ff */
[----:B------:R-:W4:Y:S01]  /*15f0*/  LDCU.64 UR14, c[0x0][0x348] ;  /* 0x00006900ff0e77ac */ /* 0x000f220008000a00 */
[----:B------:R-:W-:-:S02]  /*1600*/  USEL UR22, UR6, 0x2, UP1 ;  /* 0x0000000206167887 */ /* 0x000fc40008800000 */
[----:B-1----:R-:W-:Y:S01]  /*1610*/  UIADD3 UR5, UPT, UPT, UR4, 0x7f, URZ ;  /* 0x0000007f04057890 */ /* 0x002fe2000fffe0ff */
[----:B------:R-:W-:-:S03]  /*1620*/  UMOV UR23, URZ ;  /* 0x000000ff00177c82 */ /* 0x000fc60008000000 */
[----:B------:R-:W-:-:S04]  /*1630*/  USHF.R.S32.HI UR7, URZ, 0x1f, UR5 ;  /* 0x0000001fff077899 */ /* 0x000fc80008011405 */
[----:B------:R-:W-:Y:S02]  /*1640*/  ULEA.HI UR7, UR7, UR5, URZ, 0x7 ;  /* 0x0000000507077291 */ /* 0x000fe4000f8f38ff */
[----:B------:R-:W-:Y:S02]  /*1650*/  UIADD3 UR5, UPT, UPT, UR4, -0x1, URZ ;  /* 0xffffffff04057890 */ /* 0x000fe4000fffe0ff */
[----:B------:R-:W-:Y:S02]  /*1660*/  USHF.R.S32.HI UR7, URZ, 0x7, UR7 ;  /* 0x00000007ff077899 */ /* 0x000fe40008011407 */
[----:B------:R-:W-:Y:S02]  /*1670*/  UISETP.GE.U32.AND UP2, UPT, UR5, -0xff, UPT ;  /* 0xffffff010500788c */ /* 0x000fe4000bf46070 */
[----:B------:R-:W-:Y:S02]  /*1680*/  UISETP.LT.U32.AND UP0, UPT, UR7, 0x3, UPT ;  /* 0x000000030700788c */ /* 0x000fe4000bf01070 */
[----:B------:R-:W-:-:S02]  /*1690*/  UIADD3 UR4, UPT, UPT, UR4, 0xfe, URZ ;  /* 0x000000fe04047890 */ /* 0x000fc4000fffe0ff */
[----:B------:R-:W-:-:S04]  /*16a0*/  USEL UR5, UR7, 0x3, UP0 ;  /* 0x0000000307057887 */ /* 0x000fc80008000000 */
[----:B------:R-:W-:Y:S02]  /*16b0*/  UIADD3 UR21, UPT, UPT, UR5, -0x1, URZ ;  /* 0xffffffff05157890 */ /* 0x000fe4000fffe0ff */
[----:B------:R-:W-:Y:S02]  /*16c0*/  @UP2 UIADD3 UR21, UPT, UPT, UR5, URZ, URZ ;  /* 0x000000ff05152290 */ /* 0x000fe4000fffe0ff */
[----:B------:R-:W-:Y:S02]  /*16d0*/  UIADD3 UR24, UPT, UPT, UR7, -UR5, URZ ;  /* 0x8000000507187290 */ /* 0x000fe4000fffe0ff */
[----:B------:R-:W-:Y:S02]  /*16e0*/  UIADD3 UR13, UPT, UPT, UR21, 0x1, URZ ;  /* 0x00000001150d7890 */ /* 0x000fe4000fffe0ff */
[----:B--2-4-:R-:W-:-:S12]  /*16f0*/  UIADD3 UR21, UPT, UPT, -UR21, URZ, URZ ;  /* 0x000000ff15157290 */ /* 0x014fd8000fffe1ff */
.L_x_42:
[----:B------:R-:W-:Y:S01]  /*1700*/  UISETP.NE.AND UP0, UPT, UR37, URZ, UPT ;  /* 0x000000ff2500728c */ /* 0x000fe2000bf05270 */
[----:B------:R-:W1:Y:S08]  /*1710*/  S2UR UR37, SR_CgaCtaId ;  /* 0x00000000002579c3 */ /* 0x000e700000008800 */
[----:B------:R-:W-:Y:S05]  /*1720*/  BRA.U UP0, `(.L_x_23) ;  /* 0x0000000100347547 */ /* 0x000fea000b800000 */
[----:B------:R-:W2:Y:S01]  /*1730*/  S2R R2, SR_CgaCtaId ;  /* 0x0000000000027919 */ /* 0x000ea20000008800 */
[----:B------:R-:W-:-:S04]  /*1740*/  MOV R3, 0x400 ;  /* 0x0000040000037802 */ /* 0x000fc80000000f00 */
[----:B--2---:R-:W-:Y:S02]  /*1750*/  LEA R3, R2, R3, 0x18 ;  /* 0x0000000302037211 */ /* 0x004fe400078ec0ff */
[----:B------:R-:W-:-:S03]  /*1760*/  SHF.L.U32 R2, R10, 0x1f, RZ ;  /* 0x0000001f0a027819 */ /* 0x000fc600000006ff */
[----:B------:R-:W-:-:S04]  /*1770*/  IMAD R3, R12, 0x8, R3 ;  /* 0x000000080c037824 */ /* 0x000fc800078e0203 */
[----:B------:R-:W2:Y:S02]  /*1780*/  SYNCS.PHASECHK.TRANS64.TRYWAIT P0, [R3+URZ+0xd0], R2 ;  /* 0x0000d002030075a7 */ /* 0x000ea400080011ff */
[----:B--2---:R-:W-:Y:S05]  /*1790*/  @!P0 BRA `(.L_x_24) ;  /* 0x0000009c00bc8947 */ /* 0x004fea0003800000 */
.L_x_143:
[----:B------:R-:W-:Y:S01]  /*17a0*/  VIADD R12, R12, 0x1 ;  /* 0x000000010c0c7836 */ /* 0x000fe20000000000 */
[----:B------:R2:W-:Y:S04]  /*17b0*/  SYNCS.ARRIVE.TRANS64.A1T0 RZ, [R3+URZ+0xc0], RZ ;  /* 0x0000c0ff03ff79a7 */ /* 0x0005e800081000ff */
[----:B------:R-:W-:-:S04]  /*17c0*/  ISETP.NE.AND P0, PT, R12, 0x2, PT ;  /* 0x000000020c00780c */ /* 0x000fc80003f05270 */
[----:B------:R-:W-:Y:S02]  /*17d0*/  SEL R12, R12, RZ, P0 ;  /* 0x000000ff0c0c7207 */ /* 0x000fe40000000000 */
[----:B--2---:R-:W-:-:S04]  /*17e0*/  SEL R3, RZ, 0x1, P0 ;  /* 0x00000001ff037807 */ /* 0x004fc80000000000 */
[----:B------:R-:W-:-:S07]  /*17f0*/  LOP3.LUT R10, R10, R3, RZ, 0x3c, !PT ;  /* 0x000000030a0a7212 */ /* 0x000fce00078e3cff */
.L_x_23:
[----:B------:R-:W-:Y:S01]  /*1800*/  UMOV UR6, 0x400 ;  /* 0x0000040000067882 */ /* 0x000fe20000000000 */
[----:B------:R-:W-:Y:S01]  /*1810*/  LEA.HI R3, R21, R21, RZ, 0x1 ;  /* 0x0000001515037211 */ /* 0x000fe200078f08ff */
[----:B-1----:R-:W-:Y:S01]  /*1820*/  ULEA UR6, UR37, UR6, 0x18 ;  /* 0x0000000625067291 */ /* 0x002fe2000f8ec0ff */
[----:B------:R-:W-:Y:S01]  /*1830*/  SHF.L.U32 R2, R15, 0x1f, RZ ;  /* 0x0000001f0f027819 */ /* 0x000fe200000006ff */
[----:B------:R-:W-:Y:S01]  /*1840*/  UISETP.GE.U32.AND UP0, UPT, UR4, 0xff, UPT ;  /* 0x000000ff0400788c */ /* 0x000fe2000bf06070 */
[C---:B------:R-:W-:Y:S01]  /*1850*/  R2UR UR9, R16.reuse ;  /* 0x00000000100972ca */ /* 0x040fe200000e0000 */
[----:B------:R-:W-:Y:S01]  /*1860*/  ULEA UR8, UR23, UR6, 0x3 ;  /* 0x0000000617087291 */ /* 0x000fe2000f8e18ff */
[----:B------:R-:W-:Y:S01]  /*1870*/  IMAD.SHL.U32 R3, R3, 0x80, RZ ;  /* 0x0000008003037824 */ /* 0x000fe200078e00ff */
[----:B------:R-:W-:Y:S01]  /*1880*/  R2UR UR11, R16 ;  /* 0x00000000100b72ca */ /* 0x000fe200000e0000 */
[----:B------:R-:W-:-:S03]  /*1890*/  UMOV UR25, URZ ;  /* 0x000000ff00197c82 */ /* 0x000fc60008000000 */
[----:B------:R-:W-:-:S03]  /*18a0*/  R2UR UR35, R3 ;  /* 0x00000000032372ca */ /* 0x000fc600000e0000 */
[----:B------:R1:W2:Y:S01]  /*18b0*/  SYNCS.PHASECHK.TRANS64.TRYWAIT P0, [UR8+0x18], R2 ;  /* 0x00001802ff0075a7 */ /* 0x0002a20008001108 */
[----:B------:R-:W-:-:S09]  /*18c0*/  R2UR UR8, R20 ;  /* 0x00000000140872ca */ /* 0x000fd200000e0000 */
[----:B------:R-:W-:-:S04]  /*18d0*/  ULOP3.LUT UR35, UR9, 0xffffff00, UR35, 0xf8, !UPT ;  /* 0xffffff0009237892 */ /* 0x000fc8000f8ef823 */
[----:B------:R-:W-:Y:S01]  /*18e0*/  ULEA UR11, UR8, UR11, 0x8 ;  /* 0x0000000b080b7291 */ /* 0x000fe2000f8e40ff */
[----:B------:R-:W-:Y:S11]  /*18f0*/  BRA.U !UP0, `(.L_x_25) ;  /* 0x0000000108bc7547 */ /* 0x000ff6000b800000 */
[----:B------:R-:W-:Y:S01]  /*1900*/  UMOV UR16, UR21 ;  /* 0x0000001500107c82 */ /* 0x000fe20008000000 */
[----:B------:R-:W-:Y:S01]  /*1910*/  UMOV UR17, UR23 ;  /* 0x0000001700117c82 */ /* 0x000fe20008000000 */
[----:B------:R-:W-:-:S05]  /*1920*/  UMOV UR34, URZ ;  /* 0x000000ff00227c82 */ /* 0x000fca0008000000 */
.L_x_31:
[----:B------:R-:W-:Y:S01]  /*1930*/  ULEA UR33, UR17, UR6, 0x3 ;  /* 0x0000000611217291 */ /* 0x000fe2000f8e18ff */
[----:B------:R-:W-:Y:S01]  /*1940*/  @P5 MOV R3, 0x10000 ;  /* 0x0001000000035802 */ /* 0x000fe20000000f00 */
[----:B-12-4-:R-:W-:Y:S10]  /*1950*/  @P0 BRA `(.L_x_26) ;  /* 0x00000000000c0947 */ /* 0x016ff40003800000 */
[----:B------:R-:W-:-:S04]  /*1960*/  SHF.L.U32 R5, R15, 0x1f, RZ ;  /* 0x0000001f0f057819 */ /* 0x000fc800000006ff */
[----:B------:R-:W2:Y:S02]  /*1970*/  SYNCS.PHASECHK.TRANS64.TRYWAIT P0, [UR33+0x18], R5 ;  /* 0x00001805ff0075a7 */ /* 0x000ea40008001121 */
[----:B--2---:R-:W-:Y:S05]  /*1980*/  @!P0 BRA `(.L_x_27) ;  /* 0x0000009c00548947 */ /* 0x004fea0003800000 */
.L_x_26:
[----:B------:R2:W-:Y:S01]  /*1990*/  @P5 SYNCS.ARRIVE.TRANS64 RZ, [UR33], R3 ;  /* 0x00000003ffff59a7 */ /* 0x0005e20008000021 */
[----:B------:R-:W-:Y:S02]  /*19a0*/  ULOP3.LUT UR8, UR22, 0x2, URZ, 0xfc, !UPT ;  /* 0x0000000216087892 */ /* 0x000fe4000f8efcff */
[----:B------:R-:W-:Y:S02]  /*19b0*/  UIADD3 UR16, UPT, UPT, UR16, 0x1, URZ ;  /* 0x0000000110107890 */ /* 0x000fe4000fffe0ff */
[----:B------:R-:W-:Y:S02]  /*19c0*/  UISETP.NE.AND UP0, UPT, UR8, 0x2, UPT ;  /* 0x000000020800788c */ /* 0x000fe4000bf05270 */
[----:B------:R-:W-:-:S07]  /*19d0*/  UISETP.NE.AND UP2, UPT, UR16, 0x1, UPT ;  /* 0x000000011000788c */ /* 0x000fce000bf45270 */
[----:B------:R-:W-:Y:S05]  /*19e0*/  BRA.U UP0, `(.L_x_28) ;  /* 0x0000000100047547 */ /* 0x000fea000b800000 */
[----:B------:R-:W-:Y:S05]  /*19f0*/  BPT.TRAP 0x1 ;  /* 0x000000040000795c */ /* 0x000fea0000300000 */
.L_x_28:
[----:B------:R-:W-:Y:S04]  /*1a00*/  BSSY.RECONVERGENT B0, `(.L_x_29) ;  /* 0x0000003000007945 */ /* 0x000fe80003800200 */
[----:B------:R-:W-:Y:S05]  /*1a10*/  @!P4 BRA `(.L_x_30) ;  /* 0x000000000004c947 */ /* 0x000fea0003800000 */
[----:B------:R-:W-:Y:S05]  /*1a20*/  BPT.TRAP 0x1 ;  /* 0x000000040000795c */ /* 0x000fea0000300000 */
.L_x_30:
[----:B------:R-:W-:Y:S05]  /*1a30*/  BSYNC.RECONVERGENT B0 ;  /* 0x0000000000007941 */ /* 0x000fea0003800200 */
.L_x_29:
[----:B------:R-:W-:Y:S02]  /*1a40*/  UIADD3 UR23, UPT, UPT, UR17, 0x1, URZ ;  /* 0x0000000111177890 */ /* 0x000fe4000fffe0ff */
[----:B------:R-:W-:Y:S02]  /*1a50*/  UIADD3 UR28, UP1, UPT, UR14, 0x80, URZ ;  /* 0x000000800e1c7890 */ /* 0x000fe4000ff3e0ff */
[----:B------:R-:W-:Y:S02]  /*1a60*/  UISETP.NE.AND UP0, UPT, UR23, 0x3, UPT ;  /* 0x000000031700788c */ /* 0x000fe4000bf05270 */
[----:B------:R-:W-:Y:S02]  /*1a70*/  ULOP3.LUT UR33, UR33, 0xfefffff8, URZ, 0xc0, !UPT ;  /* 0xfefffff821217892 */ /* 0x000fe4000f8ec0ff */
[----:B------:R-:W-:Y:S02]  /*1a80*/  USEL UR9, URZ, 0x1, UP0 ;  /* 0x00000001ff097887 */ /* 0x000fe40008000000 */
[----:B------:R-:W-:-:S02]  /*1a90*/  USEL UR23, UR23, URZ, UP0 ;  /* 0x000000ff17177287 */ /* 0x000fc40008000000 */
[----:B------:R-:W-:Y:S02]  /*1aa0*/  UIADD3 UR26, UP0, UPT, UR14, 0x180, URZ ;  /* 0x000001800e1a7890 */ /* 0x000fe4000ff1e0ff */
[----:B------:R-:W-:Y:S01]  /*1ab0*/  ULEA UR8, UR23, UR6, 0x3 ;  /* 0x0000000617087291 */ /* 0x000fe2000f8e18ff */
[----:B------:R-:W-:Y:S01]  /*1ac0*/  LOP3.LUT R15, R15, UR9, RZ, 0x3c, !PT ;  /* 0x000000090f0f7c12 */ /* 0x000fe2000f8e3cff */
[----:B------:R-:W-:Y:S02]  /*1ad0*/  UIADD3.X UR29, UPT, UPT, URZ, UR15, URZ, UP1, !UPT ;  /* 0x0000000fff1d7290 */ /* 0x000fe40008ffe4ff */
[----:B------:R-:W-:Y:S01]  /*1ae0*/  UIADD3.X UR27, UPT, UPT, URZ, UR15, URZ, UP0, !UPT ;  /* 0x0000000fff1b7290 */ /* 0x000fe200087fe4ff */
[----:B-1----:R-:W-:Y:S01]  /*1af0*/  SHF.L.U32 R2, R15, 0x1f, RZ ;  /* 0x0000001f0f027819 */ /* 0x002fe200000006ff */
[----:B------:R-:W-:Y:S01]  /*1b00*/  UMOV UR18, 0x0 ;  /* 0x0000000000127882 */ /* 0x000fe20000000000 */
[----:B------:R-:W-:Y:S01]  /*1b10*/  UMOV UR19, 0x10000000 ;  /* 0x1000000000137882 */ /* 0x000fe20000000000 */
[----:B------:R-:W-:Y:S01]  /*1b20*/  UMOV UR10, UR34 ;  /* 0x00000022000a7c82 */ /* 0x000fe20008000000 */
[----:B------:R4:W1:Y:S01]  /*1b30*/  SYNCS.PHASECHK.TRANS64.TRYWAIT P0, [UR8+0x18], R2 ;  /* 0x00001802ff0075a7 */ /* 0x0008620008001108 */
[----:B------:R-:W-:Y:S01]  /*1b40*/  ULEA UR8, UR17, UR6, 0xe ;  /* 0x0000000611087291 */ /* 0x000fe2000f8e70ff */
[----:B------:R-:W-:Y:S01]  /*1b50*/  UMOV UR12, UR36 ;  /* 0x00000024000c7c82 */ /* 0x000fe20008000000 */
[----:B------:R-:W-:-:S02]  /*1b60*/  UMOV UR9, UR33 ;  /* 0x0000002100097c82 */ /* 0x000fc40008000000 */
[----:B------:R-:W-:Y:S02]  /*1b70*/  UIADD3 UR32, UPT, UPT, UR8, 0xc400, URZ ;  /* 0x0000c40008207890 */ /* 0x000fe4000fffe0ff */
[----:B------:R-:W-:Y:S01]  /*1b80*/  UIADD3 UR8, UPT, UPT, UR8, 0x18400, URZ ;  /* 0x0001840008087890 */ /* 0x000fe2000fffe0ff */
[----:B------:R-:W-:Y:S01]  /*1b90*/  UMOV UR25, UR13 ;  /* 0x0000000d00197c82 */ /* 0x000fe20008000000 */
[----:B------:R-:W-:-:S05]  /*1ba0*/  UMOV UR17, UR23 ;  /* 0x0000001700117c82 */ /* 0x000fca0008000000 */
[----:B------:R2:W-:Y:S02]  /*1bb0*/  UTMALDG.3D.2CTA [UR32], [UR28], desc[UR18] ;  /* 0x000012201c0075b4 */ /* 0x0005e40008211000 */
[----:B------:R4:W-:Y:S01]  /*1bc0*/  UTMALDG.3D.2CTA [UR8], [UR26], desc[UR18] ;  /* 0x000012081a0075b4 */ /* 0x0009e20008211000 */
[----:B--2---:R-:W-:Y:S01]  /*1bd0*/  UIADD3 UR34, UPT, UPT, UR34, 0x80, URZ ;  /* 0x0000008022227890 */ /* 0x004fe2000fffe0ff */
[----:B------:R-:W-:Y:S11]  /*1be0*/  BRA.U UP2, `(.L_x_31) ;  /* 0xfffffffd02507547 */ /* 0x000ff6000b83ffff */
.L_x_25:
[----:B----4-:R-:W-:Y:S01]  /*1bf0*/  ULEA UR8, UR23, UR6, 0x3 ;  /* 0x0000000617087291 */ /* 0x010fe2000f8e18ff */
[----:B-1----:R-:W-:Y:S01]  /*1c00*/  SHF.L.U32 R2, R15, 0x1f, RZ ;  /* 0x0000001f0f027819 */ /* 0x002fe200000006ff */
[----:B------:R-:W-:Y:S01]  /*1c10*/  @!P1 SYNCS.ARRIVE.TRANS64.A1T0 RZ, [UR6+0x78], RZ ;  /* 0x000078ffffff99a7 */ /* 0x000fe20008100006 */
[----:B------:R-:W-:-:S06]  /*1c20*/  UISETP.GT.AND UP0, UPT, UR7, UR5, UPT ;  /* 0x000000050700728c */ /* 0x000fcc000bf04270 */
[----:B--2---:R1:W2:Y:S03]  /*1c30*/  SYNCS.PHASECHK.TRANS64.TRYWAIT P0, [UR8+0x18], R2 ;  /* 0x00001802ff0075a7 */ /* 0x0042a60008001108 */
[----:B------:R-:W-:Y:S05]  /*1c40*/  BRA.U !UP0, `(.L_x_32) ;  /* 0x0000000108bc7547 */ /* 0x000fea000b800000 */
[----:B------:R-:W-:Y:S01]  /*1c50*/  UIADD3 UR26, UPT, UPT, UR24, UR25, URZ ;  /* 0x00000019181a7290 */ /* 0x000fe2000fffe0ff */
[----:B------:R-:W-:-:S11]  /*1c60*/  UMOV UR27, UR23 ;  /* 0x00000017001b7c82 */ /* 0x000fd60008000000 */
.L_x_38:
[----:B------:R-:W-:Y:S01]  /*1c70*/  ULEA UR17, UR27, UR6, 0x3 ;  /* 0x000000061b117291 */ /* 0x000fe2000f8e18ff */
[----:B--2---:R-:W-:Y:S01]  /*1c80*/  @P5 MOV R3, 0x10000 ;  /* 0x0001000000035802 */ /* 0x004fe20000000f00 */
[----:B-12---:R-:W-:Y:S10]  /*1c90*/  @P0 BRA `(.L_x_33) ;  /* 0x00000000000c0947 */ /* 0x006ff40003800000 */
[----:B------:R-:W-:-:S04]  /*1ca0*/  SHF.L.U32 R5, R15, 0x1f, RZ ;  /* 0x0000001f0f057819 */ /* 0x000fc800000006ff */
[----:B------:R-:W2:Y:S02]  /*1cb0*/  SYNCS.PHASECHK.TRANS64.TRYWAIT P0, [UR17+0x18], R5 ;  /* 0x00001805ff0075a7 */ /* 0x000ea40008001111 */
[----:B--2---:R-:W-:Y:S05]  /*1cc0*/  @!P0 BRA `(.L_x_34) ;  /* 0x00000098009c8947 */ /* 0x004fea0003800000 */
.L_x_33:
[----:B------:R2:W-:Y:S01]  /*1cd0*/  @P5 SYNCS.ARRIVE.TRANS64 RZ, [UR17], R3 ;  /* 0x00000003ffff59a7 */ /* 0x0005e20008000011 */
[----:B------:R-:W-:-:S04]  /*1ce0*/  ULOP3.LUT UR8, UR22, 0x2, URZ, 0xfc, !UPT ;  /* 0x0000000216087892 */ /* 0x000fc8000f8efcff */
[----:B------:R-:W-:-:S09]  /*1cf0*/  UISETP.NE.AND UP0, UPT, UR8, 0x2, UPT ;  /* 0x000000020800788c */ /* 0x000fd2000bf05270 */
[----:B------:R-:W-:Y:S05]  /*1d00*/  BRA.U UP0, `(.L_x_35) ;  /* 0x0000000100047547 */ /* 0x000fea000b800000 */
[----:B------:R-:W-:Y:S05]  /*1d10*/  BPT.TRAP 0x1 ;  /* 0x000000040000795c */ /* 0x000fea0000300000 */
.L_x_35:
[----:B------:R-:W-:Y:S04]  /*1d20*/  BSSY.RECONVERGENT B0, `(.L_x_36) ;  /* 0x0000003000007945 */ /* 0x000fe80003800200 */
[----:B------:R-:W-:Y:S05]  /*1d30*/  @!P4 BRA `(.L_x_37) ;  /* 0x000000000004c947 */ /* 0x000fea0003800000 */
[----:B------:R-:W-:Y:S05]  /*1d40*/  BPT.TRAP 0x1 ;  /* 0x000000040000795c */ /* 0x000fea0000300000 */
.L_x_37:
[----:B------:R-:W-:Y:S05]  /*1d50*/  BSYNC.RECONVERGENT B0 ;  /* 0x0000000000007941 */ /* 0x000fea0003800200 */
.L_x_36:
[----:B------:R-:W-:Y:S02]  /*1d60*/  UIADD3 UR23, UPT, UPT, UR27, 0x1, URZ ;  /* 0x000000011b177890 */ /* 0x000fe4000fffe0ff */
[----:B------:R-:W-:Y:S02]  /*1d70*/  UIADD3 UR32, UP1, UPT, UR14, 0x80, URZ ;  /* 0x000000800e207890 */ /* 0x000fe4000ff3e0ff */
[----:B------:R-:W-:Y:S02]  /*1d80*/  UISETP.NE.AND UP0, UPT, UR23, 0x3, UPT ;  /* 0x000000031700788c */ /* 0x000fe4000bf05270 */
[----:B------:R-:W-:Y:S02]  /*1d90*/  USHF.L.U32 UR18, UR25, 0x7, URZ ;  /* 0x0000000719127899 */ /* 0x000fe400080006ff */
[----:B------:R-:W-:Y:S02]  /*1da0*/  USEL UR9, URZ, 0x1, UP0 ;  /* 0x00000001ff097887 */ /* 0x000fe40008000000 */
[----:B------:R-:W-:-:S02]  /*1db0*/  USEL UR23, UR23, URZ, UP0 ;  /* 0x000000ff17177287 */ /* 0x000fc40008000000 */
[----:B------:R-:W-:Y:S02]  /*1dc0*/  UIADD3 UR30, UP0, UPT, UR14, 0x180, URZ ;  /* 0x000001800e1e7890 */ /* 0x000fe4000ff1e0ff */
[----:B------:R-:W-:Y:S01]  /*1dd0*/  ULEA UR8, UR23, UR6, 0x3 ;  /* 0x0000000617087291 */ /* 0x000fe2000f8e18ff */
[----:B------:R-:W-:Y:S01]  /*1de0*/  LOP3.LUT R15, R15, UR9, RZ, 0x3c, !PT ;  /* 0x000000090f0f7c12 */ /* 0x000fe2000f8e3cff */
[----:B------:R-:W-:Y:S02]  /*1df0*/  ULOP3.LUT UR17, UR17, 0xfefffff8, URZ, 0xc0, !UPT ;  /* 0xfefffff811117892 */ /* 0x000fe4000f8ec0ff */
[----:B------:R-:W-:Y:S01]  /*1e00*/  UIADD3.X UR33, UPT, UPT, URZ, UR15, URZ, UP1, !UPT ;  /* 0x0000000fff217290 */ /* 0x000fe20008ffe4ff */
[----:B-1----:R-:W-:Y:S01]  /*1e10*/  SHF.L.U32 R2, R15, 0x1f, RZ ;  /* 0x0000001f0f027819 */ /* 0x002fe200000006ff */
[----:B------:R-:W-:Y:S01]  /*1e20*/  UIADD3.X UR31, UPT, UPT, URZ, UR15, URZ, UP0, !UPT ;  /* 0x0000000fff1f7290 */ /* 0x000fe200087fe4ff */
[----:B------:R-:W-:Y:S02]  /*1e30*/  UMOV UR28, 0x0 ;  /* 0x00000000001c7882 */ /* 0x000fe40000000000 */
[----:B------:R4:W1:Y:S01]  /*1e40*/  SYNCS.PHASECHK.TRANS64.TRYWAIT P0, [UR8+0x18], R2 ;  /* 0x00001802ff0075a7 */ /* 0x0008620008001108 */
[----:B------:R-:W-:Y:S01]  /*1e50*/  ULEA UR8, UR27, UR6, 0xe ;  /* 0x000000061b087291 */ /* 0x000fe2000f8e70ff */
[----:B------:R-:W-:Y:S01]  /*1e60*/  UMOV UR29, 0x10000000 ;  /* 0x10000000001d7882 */ /* 0x000fe20000000000 */
[----:B------:R-:W-:-:S02]  /*1e70*/  UMOV UR19, UR35 ;  /* 0x0000002300137c82 */ /* 0x000fc40008000000 */
[----:B------:R-:W-:Y:S02]  /*1e80*/  UIADD3 UR16, UPT, UPT, UR8, 0xc400, URZ ;  /* 0x0000c40008107890 */ /* 0x000fe4000fffe0ff */
[----:B------:R-:W-:Y:S01]  /*1e90*/  UIADD3 UR8, UPT, UPT, UR8, 0x18400, URZ ;  /* 0x0001840008087890 */ /* 0x000fe2000fffe0ff */
[----:B------:R-:W-:Y:S01]  /*1ea0*/  UMOV UR20, UR36 ;  /* 0x0000002400147c82 */ /* 0x000fe20008000000 */
[----:B------:R-:W-:Y:S01]  /*1eb0*/  UMOV UR12, UR36 ;  /* 0x00000024000c7c82 */ /* 0x000fe20008000000 */
[----:B------:R-:W-:Y:S01]  /*1ec0*/  UMOV UR9, UR17 ;  /* 0x0000001100097c82 */ /* 0x000fe20008000000 */
[----:B------:R-:W-:Y:S01]  /*1ed0*/  UMOV UR10, UR18 ;  /* 0x00000012000a7c82 */ /* 0x000fe20008000000 */
[----:B------:R-:W-:Y:S02]  /*1ee0*/  UIADD3 UR25, UPT, UPT, UR25, 0x1, URZ ;  /* 0x0000000119197890 */ /* 0x000fe4000fffe0ff */
[----:B------:R4:W-:Y:S01]  /*1ef0*/  UTMALDG.3D.2CTA [UR16], [UR32], desc[UR28] ;  /* 0x00001c10200075b4 */ /* 0x0009e20008211000 */
[----:B------:R-:W-:Y:S01]  /*1f00*/  UMOV UR27, UR23 ;  /* 0x00000017001b7c82 */ /* 0x000fe20008000000 */
[----:B------:R-:W-:Y:S01]  /*1f10*/  UISETP.NE.AND UP0, UPT, UR25, UR26, UPT ;  /* 0x0000001a1900728c */ /* 0x000fe2000bf05270 */
[----:B------:R4:W-:Y:S08]  /*1f20*/  UTMALDG.3D.2CTA [UR8], [UR30], desc[UR28] ;  /* 0x00001c081e0075b4 */ /* 0x0009f00008211000 */
[----:B----4-:R-:W-:Y:S05]  /*1f30*/  BRA.U UP0, `(.L_x_38) ;  /* 0xfffffffd004c7547 */ /* 0x010fea000b83ffff */
.L_x_32:
[C---:B-1----:R-:W-:Y:S01]  /*1f40*/  LEA R2, R14.reuse, UR6, 0x3 ;  /* 0x000000060e027c11 */ /* 0x042fe2000f8e18ff */
[----:B------:R-:W-:Y:S01]  /*1f50*/  NOP ;  /* 0x0000000000007918 */ /* 0x000fe20000000000 */
[----:B--2---:R-:W-:Y:S02]  /*1f60*/  SHF.L.U32 R3, R13, 0x1f, RZ ;  /* 0x0000001f0d037819 */ /* 0x004fe400000006ff */
[----:B------:R-:W-:Y:S02]  /*1f70*/  LEA R4, R14, UR6, 0x4 ;  /* 0x000000060e047c11 */ /* 0x000fe4000f8e20ff */
[----:B------:R-:W1:Y:S02]  /*1f80*/  SYNCS.PHASECHK.TRANS64.TRYWAIT P0, [R2+URZ+0x80], R3 ;  /* 0x00008003020075a7 */ /* 0x000e6400080011ff */
[----:B-1----:R-:W-:Y:S05]  /*1f90*/  @!P0 BRA `(.L_x_39) ;  /* 0x0000009800008947 */ /* 0x002fea0003800000 */
.L_x_146:
[----:B------:R-:W2:Y:S01]  /*1fa0*/  LDS.128 R4, [R4+0xf0] ;  /* 0x0000f00004047984 */ /* 0x000ea20000000c00 */
[----:B------:R-:W-:Y:S01]  /*1fb0*/  ISETP.GE.AND P0, PT, R72, 0x1, PT ;  /* 0x000000014800780c */ /* 0x000fe20003f06270 */
[----:B-1----:R-:W-:Y:S01]  /*1fc0*/  VIADD R2, R2, 0x90 ;  /* 0x0000009002027836 */ /* 0x002fe20000000000 */
[----:B------:R-:W-:Y:S01]  /*1fd0*/  @!PT LDS RZ, [RZ] ;  /* 0x00000000fffff984 */ /* 0x000fe20000000800 */
[----:B------:R-:W-:Y:S01]  /*1fe0*/  @!PT LDS RZ, [RZ] ;  /* 0x00000000fffff984 */ /* 0x000fe20000000800 */
[----:B------:R-:W-:Y:S01]  /*1ff0*/  @!PT LDS RZ, [RZ] ;  /* 0x00000000fffff984 */ /* 0x000fe20000000800 */
[----:B------:R-:W-:Y:S01]  /*2000*/  @!PT LDS RZ, [RZ] ;  /* 0x00000000fffff984 */ /* 0x000fe20000000800 */
[----:B------:R1:W-:Y:S06]  /*2010*/  MEMBAR.ALL.CTA ;  /* 0x0000000000007992 */ /* 0x0003ec0000008000 */
[----:B-1----:R-:W1:Y:S01]  /*2020*/  FENCE.VIEW.ASYNC.S ;  /* 0x00000000000073c6 */ /* 0x002e620000000000 */
[----:B------:R-:W-:-:S04]  /*2030*/  PRMT R2, RZ, 0x654, R2 ;  /* 0x00000654ff027816 */ /* 0x000fc80000000002 */
[----:B-1----:R1:W-:Y:S01]  /*2040*/  SYNCS.ARRIVE.TRANS64.RED.A1T0 RZ, [R2+URZ], RZ ;  /* 0x000000ff02ff79a7 */ /* 0x0023e200081004ff */
[----:B--2---:R-:W-:-:S13]  /*2050*/  LOP3.LUT P2, RZ, R6, 0x1, RZ, 0xc0, !PT ;  /* 0x0000000106ff7812 */ /* 0x004fda000784c0ff */
[----:B------:R-:W-:Y:S01]  /*2060*/  @P2 SHF.R.U32.HI R3, RZ, 0x10, R5 ;  /* 0x00000010ff032819 */ /* 0x000fe20000011605 */
[----:B------:R-:W-:Y:S01]  /*2070*/  VOTEU.ANY UP0, P2 ;  /* 0x0000000000ff7886 */ /* 0x000fe20001000100 */
[----:B------:R-:W-:Y:S02]  /*2080*/  @P2 MOV R11, R4 ;  /* 0x00000004000b2202 */ /* 0x000fe40000000f00 */
[----:B------:R-:W-:Y:S02]  /*2090*/  @P2 R2UR.BROADCAST UR8, R3 ;  /* 0x00000000030822ca */ /* 0x000fe400008e0000 */
[----:B------:R-:W-:-:S11]  /*20a0*/  @P2 LOP3.LUT R8, R5, 0xffff, RZ, 0xc0, !PT ;  /* 0x0000ffff05082812 */ /* 0x000fd600078ec0ff */
[----:B------:R-:W-:Y:S01]  /*20b0*/  @UP0 UMOV UR36, UR8 ;  /* 0x0000000800240c82 */ /* 0x000fe20008000000 */
[----:B-1----:R-:W-:Y:S05]  /*20c0*/  @!P0 BRA `(.L_x_40) ;  /* 0x0000000000b88947 */ /* 0x002fea0003800000 */
[----:B------:R-:W3:Y:S01]  /*20d0*/  LDC.64 R4, c[0x0][0xb18] ;  /* 0x0002c600ff047b82 */ /* 0x000ee20000000a00 */
[----:B------:R-:W-:-:S07]  /*20e0*/  ISETP.NE.AND P3, PT, R72, 0x1, PT ;  /* 0x000000014800780c */ /* 0x000fce0003f65270 */
[----:B------:R-:W1:Y:S08]  /*20f0*/  LDC.64 R6, c[0x0][0xb10] ;  /* 0x0002c400ff067b82 */ /* 0x000e700000000a00 */
[----:B------:R-:W2:Y:S08]  /*2100*/  LDC R17, c[0x0][0xb20] ;  /* 0x0002c800ff117b82 */ /* 0x000eb00000000800 */
[----:B------:R-:W4:Y:S01]  /*2110*/  LDC R18, c[0x0][0xb0c] ;  /* 0x0002c300ff127b82 */ /* 0x000f220000000800 */
[----:B---3--:R-:W-:Y:S01]  /*2120*/  IMAD.HI.U32 R22, R0, R5, RZ ;  /* 0x0000000500167227 */ /* 0x008fe200078e00ff */
[----:B------:R-:W-:-:S06]  /*2130*/  ISETP.NE.AND P0, PT, R4, 0x1, PT ;  /* 0x000000010400780c */ /* 0x000fcc0003f05270 */
[----:B------:R-:W3:Y:S01]  /*2140*/  LDC.64 R2, c[0x0][0xb28] ;  /* 0x0002ca00ff027b82 */ /* 0x000ee20000000a00 */
[----:B-1----:R-:W-:-:S04]  /*2150*/  IMAD.HI.U32 R20, R9, R6, RZ ;  /* 0x0000000609147227 */ /* 0x002fc800078e00ff */
[----:B------:R-:W-:Y:S01]  /*2160*/  IMAD.HI.U32 R24, R11, R6, RZ ;  /* 0x000000060b187227 */ /* 0x000fe200078e00ff */
[----:B------:R-:W-:Y:S02]  /*2170*/  SHF.R.U32.HI R20, RZ, R7, R20 ;  /* 0x00000007ff147219 */ /* 0x000fe40000011614 */
[----:B--2---:R-:W-:Y:S01]  /*2180*/  SHF.R.U32.HI R19, RZ, R17, R22 ;  /* 0x00000011ff137219 */ /* 0x004fe20000011616 */
[----:B------:R-:W-:Y:S01]  /*2190*/  IMAD.HI.U32 R22, R8, R5, RZ ;  /* 0x0000000508167227 */ /* 0x000fe200078e00ff */
[----:B------:R-:W-:Y:S02]  /*21a0*/  SHF.R.U32.HI R24, RZ, R7, R24 ;  /* 0x00000007ff187219 */ /* 0x000fe40000011618 */
[----:B------:R-:W-:Y:S02]  /*21b0*/  SEL R19, R0, R19, !P0 ;  /* 0x0000001300137207 */ /* 0x000fe40004000000 */
[----:B------:R-:W-:Y:S02]  /*21c0*/  SHF.R.U32.HI R17, RZ, R17, R22 ;  /* 0x00000011ff117219 */ /* 0x000fe40000011616 */
[----:B----4-:R-:W-:-:S02]  /*21d0*/  ISETP.NE.AND P1, PT, R18, 0x1, PT ;  /* 0x000000011200780c */ /* 0x010fc40003f25270 */
[----:B------:R-:W-:Y:S02]  /*21e0*/  SEL R17, R8, R17, !P0 ;  /* 0x0000001108117207 */ /* 0x000fe40004000000 */
[----:B------:R-:W-:Y:S02]  /*21f0*/  SEL R21, R9, R20, !P1 ;  /* 0x0000001409157207 */ /* 0x000fe40004800000 */
[----:B------:R-:W-:Y:S01]  /*2200*/  SEL R5, R11, R24, !P1 ;  /* 0x000000180b057207 */ /* 0x000fe20004800000 */
[----:B---3--:R-:W-:Y:S01]  /*2210*/  IMAD.HI.U32 R20, R19, R2, RZ ;  /* 0x0000000213147227 */ /* 0x008fe200078e00ff */
[----:B------:R-:W-:-:S03]  /*2220*/  IADD3 R7, PT, PT, -R17, RZ, RZ ;  /* 0x000000ff11077210 */ /* 0x000fc60007ffe1ff */
        /* <DEDUP_REMOVED lines=11> */
[----:B------:R-:W-:-:S04]  /*22e0*/  @!P0 IMAD.HI.U32 R20, R5, R2, RZ ;  /* 0x0000000205148227 */ /* 0x000fc800078e00ff */
[----:B------:R-:W-:Y:S01]  /*22f0*/  IMAD.MOV R2, RZ, RZ, -R6 ;  /* 0x000000ffff027224 */ /* 0x000fe200078e0a06 */
[----:B------:R-:W-:-:S03]  /*2300*/  @!P0 SHF.R.U32.HI R20, RZ, R3, R20 ;  /* 0x00000003ff148219 */ /* 0x000fc60000011614 */
[----:B------:R-:W-:Y:S01]  /*2310*/  IMAD R2, R72, R2, R17 ;  /* 0x0000000248027224 */ /* 0x000fe200078e0211 */
        /* <DEDUP_REMOVED lines=9> */
.L_x_40:
[----:B------:R-:W1:Y:S02]  /*23b0*/  LDCU UR8, c[0x0][0xb30] ;  /* 0x00016600ff0877ac */ /* 0x000e640008000800 */
[----:B-1----:R-:W-:-:S09]  /*23c0*/  UISETP.NE.AND UP0, UPT, UR8, 0x1, UPT ;  /* 0x000000010800788c */ /* 0x002fd2000bf05270 */
[----:B------:R-:W-:Y:S05]  /*23d0*/  BRA.U UP0, `(.L_x_41) ;  /* 0x0000000100407547 */ /* 0x000fea000b800000 */
[----:B------:R-:W1:Y:S08]  /*23e0*/  LDC.64 R4, c[0x0][0xb10] ;  /* 0x0002c400ff047b82 */ /* 0x000e700000000a00 */
[----:B------:R-:W2:Y:S08]  /*23f0*/  LDC.64 R2, c[0x0][0xb18] ;  /* 0x0002c600ff027b82 */ /* 0x000eb00000000a00 */
[----:B------:R-:W4:Y:S08]  /*2400*/  LDC R6, c[0x0][0xb20] ;  /* 0x0002c800ff067b82 */ /* 0x000f300000000800 */
[----:B------:R-:W3:Y:S01]  /*2410*/  LDC R18, c[0x0][0xb0c] ;  /* 0x0002c300ff127b82 */ /* 0x000ee20000000800 */
[----:B-1----:R-:W-:-:S05]  /*2420*/  IMAD.HI.U32 R4, R11, R4, RZ ;  /* 0x000000040b047227 */ /* 0x002fca00078e00ff */
[----:B------:R-:W-:Y:S01]  /*2430*/  SHF.R.U32.HI R4, RZ, R5, R4 ;  /* 0x00000005ff047219 */ /* 0x000fe20000011604 */
[----:B--2---:R-:W-:Y:S01]  /*2440*/  IMAD.HI.U32 R3, R8, R3, RZ ;  /* 0x0000000308037227 */ /* 0x004fe200078e00ff */
[----:B------:R-:W-:-:S04]  /*2450*/  ISETP.NE.AND P0, PT, R2, 0x1, PT ;  /* 0x000000010200780c */ /* 0x000fc80003f05270 */
[----:B----4-:R-:W-:-:S04]  /*2460*/  SHF.R.U32.HI R3, RZ, R6, R3 ;  /* 0x00000006ff037219 */ /* 0x010fc80000011603 */
[----:B------:R-:W-:Y:S02]  /*2470*/  SEL R3, R8, R3, !P0 ;  /* 0x0000000308037207 */ /* 0x000fe40004000000 */
[----:B---3--:R-:W-:-:S04]  /*2480*/  ISETP.NE.AND P1, PT, R18, 0x1, PT ;  /* 0x000000011200780c */ /* 0x008fc80003f25270 */
[----:B------:R-:W-:-:S05]  /*2490*/  SEL R4, R11, R4, !P1 ;  /* 0x000000040b047207 */ /* 0x000fca0004800000 */
[----:B------:R-:W-:Y:S02]  /*24a0*/  IMAD.IADD R5, R3, 0x1, -R4 ;  /* 0x0000000103057824 */ /* 0x000fe400078e0a04 */
[----:B------:R-:W-:Y:S02]  /*24b0*/  IMAD.IADD R3, R4, 0x1, -R3 ;  /* 0x0000000104037824 */ /* 0x000fe400078e0a03 */
[----:B------:R-:W-:Y:S02]  /*24c0*/  IMAD R11, R5, R18, R11 ;  /* 0x00000012050b7224 */ /* 0x000fe400078e020b */
[----:B------:R-:W-:-:S07]  /*24d0*/  IMAD R8, R3, R2, R8 ;  /* 0x0000000203087224 */ /* 0x000fce00078e0208 */
.L_x_41:
[----:B------:R-:W-:Y:S01]  /*24e0*/  VIADD R14, R14, 0x1 ;  /* 0x000000010e0e7836 */ /* 0x000fe20000000000 */
[----:B------:R-:W-:Y:S01]  /*24f0*/  PLOP3.LUT P1, PT, PT, PT, PT, 0x80, 0x8 ;  /* 0x000000000008781c */ /* 0x000fe20003f2f070 */
[----:B------:R-:W-:Y:S02]  /*2500*/  IMAD.IADD R21, R11, 0x1, R170 ;  /* 0x000000010b157824 */ /* 0x000fe400078e02aa */
[----:B------:R-:W-:Y:S01]  /*2510*/  IMAD.IADD R20, R8, 0x1, R147 ;  /* 0x0000000108147824 */ /* 0x000fe200078e0293 */
[----:B------:R-:W-:-:S04]  /*2520*/  ISETP.NE.AND P0, PT, R14, 0x2, PT ;  /* 0x000000020e00780c */ /* 0x000fc80003f05270 */
[----:B------:R-:W-:Y:S02]  /*2530*/  SEL R2, RZ, 0x1, P0 ;  /* 0x00000001ff027807 */ /* 0x000fe40000000000 */
[----:B------:R-:W-:Y:S02]  /*2540*/  SEL R14, R14, RZ, P0 ;  /* 0x000000ff0e0e7207 */ /* 0x000fe40000000000 */
[----:B------:R-:W-:Y:S01]  /*2550*/  LOP3.LUT R13, R13, R2, RZ, 0x3c, !PT ;  /* 0x000000020d0d7212 */ /* 0x000fe200078e3cff */
[----:B------:R-:W-:Y:S06]  /*2560*/  @P2 BRA `(.L_x_42) ;  /* 0xfffffff000642947 */ /* 0x000fec000383ffff */
[----:B------:R-:W-:Y:S01]  /*2570*/  UIADD3 UR6, UPT, UPT, UR6, 0x18, URZ ;  /* 0x0000001806067890 */ /* 0x000fe2000fffe0ff */
[----:B------:R-:W-:-:S03]  /*2580*/  SHF.L.U32 R3, R15, 0x1f, RZ ;  /* 0x0000001f0f037819 */ /* 0x000fc600000006ff */
[----:B------:R-:W-:-:S09]  /*2590*/  ULEA UR4, UR23, UR6, 0x3 ;  /* 0x0000000617047291 */ /* 0x000fd2000f8e18ff */
[----:B------:R-:W1:Y:S02]  /*25a0*/  SYNCS.PHASECHK.TRANS64.TRYWAIT P0, [UR4], R3 ;  /* 0x00000003ff0075a7 */ /* 0x000e640008001104 */
[----:B-1----:R-:W-:Y:S05]  /*25b0*/  @!P0 BRA `(.L_x_43) ;  /* 0x00000090008c8947 */ /* 0x002fea0003800000 */
.L_x_148:
[----:B------:R-:W-:-:S04]  /*25c0*/  UIADD3 UR5, UPT, UPT, UR23, 0x1, URZ ;  /* 0x0000000117057890 */ /* 0x000fc8000fffe0ff */
[----:B------:R-:W-:-:S04]  /*25d0*/  UISETP.NE.AND UP0, UPT, UR5, 0x3, UPT ;  /* 0x000000030500788c */ /* 0x000fc8000bf05270 */
[----:B------:R-:W-:Y:S02]  /*25e0*/  USEL UR7, URZ, 0x1, UP0 ;  /* 0x00000001ff077887 */ /* 0x000fe40008000000 */
[----:B------:R-:W-:-:S04]  /*25f0*/  USEL UR5, UR5, URZ, UP0 ;  /* 0x000000ff05057287 */ /* 0x000fc80008000000 */
[----:B------:R-:W-:Y:S01]  /*2600*/  ULEA UR4, UR5, UR6, 0x3 ;  /* 0x0000000605047291 */ /* 0x000fe2000f8e18ff */
[----:B------:R-:W-:-:S04]  /*2610*/  LOP3.LUT R15, R15, UR7, RZ, 0x3c, !PT ;  /* 0x000000070f0f7c12 */ /* 0x000fc8000f8e3cff */
[----:B-1----:R-:W-:-:S04]  /*2620*/  SHF.L.U32 R3, R15, 0x1f, RZ ;  /* 0x0000001f0f037819 */ /* 0x002fc800000006ff */
[----:B------:R-:W1:Y:S02]  /*2630*/  SYNCS.PHASECHK.TRANS64.TRYWAIT P0, [UR4], R3 ;  /* 0x00000003ff0075a7 */ /* 0x000e640008001104 */
[----:B-1----:R-:W-:Y:S05]  /*2640*/  @!P0 BRA `(.L_x_44) ;  /* 0x0000009000808947 */ /* 0x002fea0003800000 */
.L_x_150:
[----:B------:R-:W-:-:S04]  /*2650*/  UIADD3 UR5, UPT, UPT, UR5, 0x1, URZ ;  /* 0x0000000105057890 */ /* 0x000fc8000fffe0ff */
[----:B------:R-:W-:-:S04]  /*2660*/  UISETP.NE.AND UP0, UPT, UR5, 0x3, UPT ;  /* 0x000000030500788c */ /* 0x000fc8000bf05270 */
[----:B------:R-:W-:Y:S02]  /*2670*/  USEL UR4, URZ, 0x1, UP0 ;  /* 0x00000001ff047887 */ /* 0x000fe40008000000 */
[----:B------:R-:W-:-:S04]  /*2680*/  USEL UR5, UR5, URZ, UP0 ;  /* 0x000000ff05057287 */ /* 0x000fc80008000000 */
[----:B------:R-:W-:Y:S01]  /*2690*/  ULEA UR5, UR5, UR6, 0x3 ;  /* 0x0000000605057291 */ /* 0x000fe2000f8e18ff */
[----:B-1----:R-:W-:-:S04]  /*26a0*/  LOP3.LUT R3, R15, UR4, RZ, 0x3c, !PT ;  /* 0x000000040f037c12 */ /* 0x002fc8000f8e3cff */
[----:B------:R-:W-:Y:S01]  /*26b0*/  SHF.L.U32 R3, R3, 0x1f, RZ ;  /* 0x0000001f03037819 */ /* 0x000fe200000006ff */
[----:B---3--:R-:W-:-:S07]  /*26c0*/  IMAD.U32 R0, RZ, RZ, UR5 ;  /* 0x00000005ff007e24 */ /* 0x008fce000f8e00ff */
.L_x_45:
[----:B-1----:R1:W2:Y:S02]  /*26d0*/  SYNCS.PHASECHK.TRANS64.TRYWAIT P0, [R0+URZ], R3 ;  /* 0x00000003000075a7 */ /* 0x0022a400080011ff */
[----:B--2---:R-:W-:Y:S05]  /*26e0*/  @!P0 NANOSLEEP.SYNCS 0x989680 ;  /* 0x009896800000895d */ /* 0x004fea0003900000 */
[----:B------:R-:W2:Y:S02]  /*26f0*/  @!P0 SYNCS.PHASECHK.TRANS64 P0, [R0+URZ], R3 ;  /* 0x00000003000085a7 */ /* 0x000ea400080010ff */
[----:B--2---:R-:W-:Y:S05]  /*2700*/  @P0 EXIT ;  /* 0x000000000000094d */ /* 0x004fea0003800000 */
[----:B------:R-:W-:Y:S05]  /*2710*/  BRA `(.L_x_45) ;  /* 0xfffffffc00ec7947 */ /* 0x000fea000383ffff */
.L_x_22:
[----:B------:R-:W-:-:S04]  /*2720*/  UISETP.NE.AND UP1, UPT, UR37, URZ, UPT ;  /* 0x000000ff2500728c */ /* 0x000fc8000bf25270 */
[----:B------:R-:W-:-:S09]  /*2730*/  UISETP.NE.OR UP1, UPT, UR10, 0x1, UP1 ;  /* 0x000000010a00788c */ /* 0x000fd20008f25670 */
[----:B------:R-:W-:Y:S05]  /*2740*/  BRA.U UP1, `(.L_x_46) ;  /* 0x00000005014c7547 */ /* 0x000fea000b800000 */
[----:B------:R-:W-:Y:S01]  /*2750*/  HFMA2 R11, -RZ, RZ, 0, 0 ;  /* 0x00000000ff0b7431 */ /* 0x000fe200000001ff */
[----:B------:R-:W-:Y:S01]  /*2760*/  ISETP.GE.U32.AND P2, PT, R10, 0x2, PT ;  /* 0x000000020a00780c */ /* 0x000fe20003f46070 */
[----:B------:R-:W-:Y:S01]  /*2770*/  IMAD.MOV.U32 R12, RZ, RZ, 0x1 ;  /* 0x00000001ff0c7424 */ /* 0x000fe200078e00ff */
[----:B------:R-:W-:Y:S01]  /*2780*/  CS2R R8, SRZ ;  /* 0x0000000000087805 */ /* 0x000fe2000001ff00 */
[----:B------:R-:W-:Y:S01]  /*2790*/  IMAD.MOV.U32 R3, RZ, RZ, RZ ;  /* 0x000000ffff037224 */ /* 0x000fe200078e00ff */
[----:B------:R-:W-:Y:S01]  /*27a0*/  UMOV UR4, 0x400 ;  /* 0x0000040000047882 */ /* 0x000fe20000000000 */
[----:B------:R-:W-:Y:S01]  /*27b0*/  UMOV UR6, URZ ;  /* 0x000000ff00067c82 */ /* 0x000fe20008000000 */
[----:B------:R-:W-:-:S12]  /*27c0*/  ULEA UR37, UR37, UR4, 0x18 ;  /* 0x0000000425257291 */ /* 0x000fd8000f8ec0ff */
.L_x_50:
[----:B------:R-:W-:Y:S02]  /*27d0*/  LEA R0, R3, UR37, 0x3 ;  /* 0x0000002503007c11 */ /* 0x000fe4000f8e18ff */
[----:B------:R-:W-:-:S03]  /*27e0*/  SHF.L.U32 R5, R8, 0x1f, RZ ;  /* 0x0000001f08057819 */ /* 0x000fc600000006ff */
[----:B------:R-:W-:Y:S01]  /*27f0*/  VIADD R4, R0, 0xd0 ;  /* 0x000000d000047836 */ /* 0x000fe20000000000 */
[----:B------:R-:W1:Y:S02]  /*2800*/  SYNCS.PHASECHK.TRANS64.TRYWAIT P0, [R0+URZ+0xc0], R5 ;  /* 0x0000c005000075a7 */ /* 0x000e6400080011ff */
[----:B-1----:R-:W-:Y:S05]  /*2810*/  @!P0 BRA `(.L_x_47) ;  /* 0x0000009000248947 */ /* 0x002fea0003800000 */
.L_x_151:
[----:B------:R-:W-:Y:S01]  /*2820*/  ULEA UR5, UR6, UR37, 0x3 ;  /* 0x0000002506057291 */ /* 0x000fe2000f8e18ff */
[----:B------:R-:W-:Y:S01]  /*2830*/  PRMT R4, RZ, 0x654, R4 ;  /* 0x00000654ff047816 */ /* 0x000fe20000000004 */
[----:B-1----:R-:W-:Y:S01]  /*2840*/  @!P2 IMAD.MOV.U32 R5, RZ, RZ, 0x10 ;  /* 0x00000010ff05a424 */ /* 0x002fe200078e00ff */
[----:B------:R-:W-:Y:S01]  /*2850*/  SHF.L.U32 R7, R12, 0x1f, RZ ;  /* 0x0000001f0c077819 */ /* 0x000fe200000006ff */
[----:B------:R-:W-:Y:S01]  /*2860*/  UIADD3 UR4, UPT, UPT, UR5, 0x80, URZ ;  /* 0x0000008005047890 */ /* 0x000fe2000fffe0ff */
[----:B------:R1:W-:Y:S05]  /*2870*/  SYNCS.ARRIVE.TRANS64.RED.A1T0 RZ, [R4+URZ], RZ ;  /* 0x000000ff04ff79a7 */ /* 0x0003ea00081004ff */
[----:B------:R-:W-:Y:S01]  /*2880*/  IMAD.U32 R13, RZ, RZ, UR4 ;  /* 0x00000004ff0d7e24 */ /* 0x000fe2000f8e00ff */
[----:B------:R-:W2:Y:S04]  /*2890*/  SYNCS.PHASECHK.TRANS64.TRYWAIT P0, [UR5+0x90], R7 ;  /* 0x00009007ff0075a7 */ /* 0x000ea80008001105 */
[----:B------:R-:W-:Y:S01]  /*28a0*/  PRMT R13, R10, 0x654, R13 ;  /* 0x000006540a0d7816 */ /* 0x000fe2000000000d */
[----:B-12---:R-:W-:Y:S06]  /*28b0*/  @!P0 BRA `(.L_x_48) ;  /* 0x0000009000108947 */ /* 0x006fec0003800000 */
.L_x_153:
[----:B------:R-:W-:Y:S01]  /*28c0*/  ULEA UR4, UR6, UR37, 0x4 ;  /* 0x0000002506047291 */ /* 0x000fe2000f8e20ff */
[----:B------:R-:W-:Y:S01]  /*28d0*/  SEL R2, R13, R2, !P2 ;  /* 0x000000020d027207 */ /* 0x000fe20005000000 */
[----:B------:R-:W-:Y:S01]  /*28e0*/  UIADD3 UR5, UPT, UPT, UR5, 0x80, URZ ;  /* 0x0000008005057890 */ /* 0x000fe2000fffe0ff */
[----:B-1----:R-:W-:Y:S01]  /*28f0*/  LEA R0, R11, UR37, 0x3 ;  /* 0x000000250b007c11 */ /* 0x002fe2000f8e18ff */
[----:B------:R-:W-:Y:S01]  /*2900*/  UIADD3 UR4, UPT, UPT, UR4, 0xf0, URZ ;  /* 0x000000f004047890 */ /* 0x000fe2000fffe0ff */
[----:B------:R1:W-:Y:S01]  /*2910*/  @!P2 SYNCS.ARRIVE.TRANS64.RED RZ, [R2+URZ], R5 ;  /* 0x0000000502ffa9a7 */ /* 0x0003e200080004ff */
[----:B------:R-:W-:Y:S01]  /*2920*/  UIADD3 UR6, UPT, UPT, UR6, 0x1, URZ ;  /* 0x0000000106067890 */ /* 0x000fe2000fffe0ff */
[----:B------:R-:W-:-:S03]  /*2930*/  VIADD R3, R3, 0x1 ;  /* 0x0000000103037836 */ /* 0x000fc60000000000 */
[----:B------:R-:W-:Y:S02]  /*2940*/  UISETP.NE.AND UP0, UPT, UR6, 0x2, UPT ;  /* 0x000000020600788c */ /* 0x000fe4000bf05270 */
[----:B------:R-:W-:Y:S01]  /*2950*/  ISETP.NE.AND P0, PT, R3, 0x2, PT ;  /* 0x000000020300780c */ /* 0x000fe20003f05270 */
[----:B------:R-:W-:Y:S06]  /*2960*/  UGETNEXTWORKID.BROADCAST [UR4], [UR5] ;  /* 0x00000000040073ca */ /* 0x000fec0008000100 */
[----:B------:R-:W-:Y:S02]  /*2970*/  USEL UR4, URZ, 0x1, UP0 ;  /* 0x00000001ff047887 */ /* 0x000fe40008000000 */
[----:B------:R-:W-:-:S04]  /*2980*/  USEL UR6, UR6, URZ, UP0 ;  /* 0x000000ff06067287 */ /* 0x000fc80008000000 */
[----:B------:R-:W-:Y:S02]  /*2990*/  LOP3.LUT R12, R12, UR4, RZ, 0x3c, !PT ;  /* 0x000000040c0c7c12 */ /* 0x000fe4000f8e3cff */
[----:B-1----:R-:W-:-:S04]  /*29a0*/  SHF.L.U32 R5, R9, 0x1f, RZ ;  /* 0x0000001f09057819 */ /* 0x002fc800000006ff */
[----:B------:R-:W1:Y:S02]  /*29b0*/  SYNCS.PHASECHK.TRANS64.TRYWAIT P1, [R0+URZ+0x80], R5 ;  /* 0x00008005000075a7 */ /* 0x000e6400080211ff */
[----:B-1----:R-:W-:Y:S05]  /*29c0*/  @!P1 BRA `(.L_x_49) ;  /* 0x0000008c00e49947 */ /* 0x002fea0003800000 */
.L_x_154:
[----:B------:R-:W-:Y:S01]  /*29d0*/  LEA R4, R11, UR37, 0x4 ;  /* 0x000000250b047c11 */ /* 0x000fe2000f8e20ff */
[----:B-1----:R-:W-:Y:S01]  /*29e0*/  VIADD R0, R0, 0x90 ;  /* 0x0000009000007836 */ /* 0x002fe20000000000 */
[----:B------:R-:W-:Y:S01]  /*29f0*/  SEL R3, R3, RZ, P0 ;  /* 0x000000ff03037207 */ /* 0x000fe20000000000 */
[----:B------:R-:W-:-:S03]  /*2a00*/  VIADD R11, R11, 0x1 ;  /* 0x000000010b0b7836 */ /* 0x000fc60000000000 */
[----:B------:R-:W1:Y:S01]  /*2a10*/  LDS.128 R4, [R4+0xf0] ;  /* 0x0000f00004047984 */ /* 0x000e620000000c00 */
[----:B------:R-:W-:Y:S02]  /*2a20*/  PRMT R0, RZ, 0x654, R0 ;  /* 0x00000654ff007816 */ /* 0x000fe40000000000 */
[C---:B------:R-:W-:Y:S01]  /*2a30*/  ISETP.NE.AND P1, PT, R11.reuse, 0x2, PT ;  /* 0x000000020b00780c */ /* 0x040fe20003f25270 */
[----:B------:R-:W-:Y:S01]  /*2a40*/  @!PT LDS RZ, [RZ] ;  /* 0x00000000fffff984 */ /* 0x000fe20000000800 */
[----:B------:R-:W-:Y:S01]  /*2a50*/  @!PT LDS RZ, [RZ] ;  /* 0x00000000fffff984 */ /* 0x000fe20000000800 */
[----:B------:R-:W-:Y:S01]  /*2a60*/  @!PT LDS RZ, [RZ] ;  /* 0x00000000fffff984 */ /* 0x000fe20000000800 */
[----:B------:R-:W-:Y:S01]  /*2a70*/  @!PT LDS RZ, [RZ] ;  /* 0x00000000fffff984 */ /* 0x000fe20000000800 */
[----:B------:R2:W-:Y:S06]  /*2a80*/  MEMBAR.ALL.CTA ;  /* 0x0000000000007992 */ /* 0x0005ec0000008000 */
[----:B--2---:R-:W2:Y:S01]  /*2a90*/  FENCE.VIEW.ASYNC.S ;  /* 0x00000000000073c6 */ /* 0x004ea20000000000 */
[----:B------:R-:W-:Y:S01]  /*2aa0*/  SEL R11, R11, RZ, P1 ;  /* 0x000000ff0b0b7207 */ /* 0x000fe20000800000 */
[----:B--2---:R2:W-:Y:S01]  /*2ab0*/  SYNCS.ARRIVE.TRANS64.RED.A1T0 RZ, [R0+URZ], RZ ;  /* 0x000000ff00ff79a7 */ /* 0x0045e200081004ff */
[----:B-1----:R-:W-:-:S02]  /*2ac0*/  LOP3.LUT P3, RZ, R6, 0x1, RZ, 0xc0, !PT ;  /* 0x0000000106ff7812 */ /* 0x002fc4000786c0ff */
[----:B------:R-:W-:-:S04]  /*2ad0*/  SEL R5, RZ, 0x1, P0 ;  /* 0x00000001ff057807 */ /* 0x000fc80000000000 */
[----:B------:R-:W-:Y:S02]  /*2ae0*/  LOP3.LUT R8, R8, R5, RZ, 0x3c, !PT ;  /* 0x0000000508087212 */ /* 0x000fe400078e3cff */
[----:B--2---:R-:W-:-:S04]  /*2af0*/  SEL R0, RZ, 0x1, P1 ;  /* 0x00000001ff007807 */ /* 0x004fc80000800000 */
[----:B------:R-:W-:Y:S01]  /*2b00*/  LOP3.LUT R9, R9, R0, RZ, 0x3c, !PT ;  /* 0x0000000009097212 */ /* 0x000fe200078e3cff */
[----:B------:R-:W-:Y:S06]  /*2b10*/  @P3 BRA `(.L_x_50) ;  /* 0xfffffffc002c3947 */ /* 0x000fec000383ffff */
[----:B------:R-:W-:Y:S01]  /*2b20*/  ULEA UR5, UR6, UR37, 0x3 ;  /* 0x0000002506057291 */ /* 0x000fe2000f8e18ff */
[----:B------:R-:W-:-:S08]  /*2b30*/  SHF.L.U32 R3, R12, 0x1f, RZ ;  /* 0x0000001f0c037819 */ /* 0x000fd000000006ff */
[----:B------:R-:W1:Y:S02]  /*2b40*/  SYNCS.PHASECHK.TRANS64 P0, [UR5+0x90], R3 ;  /* 0x00009003ff0075a7 */ /* 0x000e640008001005 */
[----:B-1----:R-:W-:Y:S05]  /*2b50*/  @P0 BRA `(.L_x_51) ;  /* 0x0000000000080947 */ /* 0x002fea0003800000 */
[----:B------:R-:W1:Y:S02]  /*2b60*/  SYNCS.PHASECHK.TRANS64.TRYWAIT P0, [UR5+0x90], R3 ;  /* 0x00009003ff0075a7 */ /* 0x000e640008001105 */
[----:B-1----:R-:W-:Y:S05]  /*2b70*/  @!P0 BRA `(.L_x_52) ;  /* 0x0000008c008c8947 */ /* 0x002fea0003800000 */
.L_x_51:
[----:B------:R-:W-:-:S04]  /*2b80*/  UIADD3 UR4, UPT, UPT, UR6, 0x1, URZ ;  /* 0x0000000106047890 */ /* 0x000fc8000fffe0ff */
[----:B------:R-:W-:-:S04]  /*2b90*/  UISETP.NE.AND UP0, UPT, UR4, 0x2, UPT ;  /* 0x000000020400788c */ /* 0x000fc8000bf05270 */
[----:B------:R-:W-:Y:S02]  /*2ba0*/  USEL UR7, URZ, 0x1, UP0 ;  /* 0x00000001ff077887 */ /* 0x000fe40008000000 */
[----:B------:R-:W-:-:S04]  /*2bb0*/  USEL UR4, UR4, URZ, UP0 ;  /* 0x000000ff04047287 */ /* 0x000fc80008000000 */
[----:B------:R-:W-:Y:S01]  /*2bc0*/  ULEA UR4, UR4, UR37, 0x3 ;  /* 0x0000002504047291 */ /* 0x000fe2000f8e18ff */
[----:B-1----:R-:W-:-:S04]  /*2bd0*/  LOP3.LUT R3, R12, UR7, RZ, 0x3c, !PT ;  /* 0x000000070c037c12 */ /* 0x002fc8000f8e3cff */
[----:B------:R-:W-:-:S04]  /*2be0*/  SHF.L.U32 R0, R3, 0x1f, RZ ;  /* 0x0000001f03007819 */ /* 0x000fc800000006ff */
[----:B------:R-:W1:Y:S02]  /*2bf0*/  SYNCS.PHASECHK.TRANS64 P0, [UR4+0x90], R0 ;  /* 0x00009000ff0075a7 */ /* 0x000e640008001004 */
[----:B-1----:R-:W-:Y:S05]  /*2c00*/  @P0 EXIT ;  /* 0x000000000000094d */ /* 0x002fea0003800000 */
[----:B------:R-:W-:Y:S02]  /*2c10*/  SHF.L.U32 R3, R3, 0x1f, RZ ;  /* 0x0000001f03037819 */ /* 0x000fe400000006ff */
[----:B------:R-:W-:-:S07]  /*2c20*/  MOV R0, UR4 ;  /* 0x0000000400007c02 */ /* 0x000fce0008000f00 */
.L_x_53:
[----:B-1----:R1:W2:Y:S02]  /*2c30*/  SYNCS.PHASECHK.TRANS64.TRYWAIT P0, [R0+URZ+0x90], R3 ;  /* 0x00009003000075a7 */ /* 0x0022a400080011ff */
[----:B--2---:R-:W-:Y:S05]  /*2c40*/  @!P0 NANOSLEEP.SYNCS 0x989680 ;  /* 0x009896800000895d */ /* 0x004fea0003900000 */
[----:B------:R-:W2:Y:S02]  /*2c50*/  @!P0 SYNCS.PHASECHK.TRANS64 P0, [R0+URZ+0x90], R3 ;  /* 0x00009003000085a7 */ /* 0x000ea400080010ff */
[----:B--2---:R-:W-:Y:S05]  /*2c60*/  @P0 EXIT ;  /* 0x000000000000094d */ /* 0x004fea0003800000 */
[----:B------:R-:W-:Y:S05]  /*2c70*/  BRA `(.L_x_53) ;  /* 0xfffffffc00ec7947 */ /* 0x000fea000383ffff */
.L_x_46:
[----:B------:R-:W-:Y:S05]  /*2c80*/  BRA.U UP4, `(.L_x_54) ;  /* 0x0000001104907547 */ /* 0x000fea000b800000 */
[----:B------:R-:W-:Y:S01]  /*2c90*/  UMOV UR6, 0x40 ;  /* 0x0000004000067882 */ /* 0x000fe20000000000 */
[----:B------:R-:W-:Y:S01]  /*2ca0*/  NOP ;  /* 0x0000000000007918 */ /* 0x000fe20000000000 */
[----:B------:R-:W-:Y:S01]  /*2cb0*/  ULEA UR6, UR37, UR6, 0x18 ;  /* 0x0000000625067291 */ /* 0x000fe2000f8ec0ff */
[----:B------:R-:W-:Y:S02]  /*2cc0*/  UMOV UR7, 0x400 ;  /* 0x0000040000077882 */ /* 0x000fe40000000000 */
[----:B------:R-:W-:-:S06]  /*2cd0*/  ULEA UR37, UR37, UR7, 0x18 ;  /* 0x0000000725257291 */ /* 0x000fcc000f8ec0ff */
[----:B------:R-:W1:Y:S02]  /*2ce0*/  LDS.U8 R2, [UR6+0x1c] ;  /* 0x00001c06ff027984 */ /* 0x000e640008000000 */
[----:B-1----:R-:W-:-:S13]  /*2cf0*/  ISETP.NE.AND P0, PT, R2, RZ, PT ;  /* 0x000000ff0200720c */ /* 0x002fda0003f05270 */
[----:B------:R-:W-:Y:S05]  /*2d00*/  @P0 BRA `(.L_x_55) ;  /* 0x0000000400080947 */ /* 0x000fea0003800000 */
[----:B------:R-:W-:Y:S02]  /*2d10*/  UISETP.NE.U32.AND UP0, UPT, UR5, 0x1, UPT ;  /* 0x000000010500788c */ /* 0x000fe4000bf05070 */
[----:B------:R-:W-:-:S07]  /*2d20*/  UIADD3 UR8, UPT, UPT, UR6, 0x8, URZ ;  /* 0x0000000806087890 */ /* 0x000fce000fffe0ff */
[----:B------:R-:W-:Y:S05]  /*2d30*/  BRA.U !UP0, `(.L_x_56) ;  /* 0x00000001089c7547 */ /* 0x000fea000b800000 */
[----:B------:R-:W-:Y:S01]  /*2d40*/  ELECT P0, URZ, PT ;  /* 0x0000000000ff782f */ /* 0x000fe20003800000 */
[----:B------:R-:W-:-:S12]  /*2d50*/  BSSY B0, `(.L_x_56) ;  /* 0x0000025000007945 */ /* 0x000fd80003800000 */
[----:B------:R-:W-:Y:S05]  /*2d60*/  @!P0 BRA `(.L_x_57) ;  /* 0x00000000008c8947 */ /* 0x000fea0003800000 */
[----:B------:R-:W-:-:S05]  /*2d70*/  UMOV UR7, 0x10 ;  /* 0x0000001000077882 */ /* 0x000fca0000000000 */
[----:B------:R-:W-:Y:S04]  /*2d80*/  DEPBAR.LE SB1, 0x36 ;  /* 0x00009d800000791a */ /* 0x000fe80000000000 */
[----:B------:R-:W1:Y:S02]  /*2d90*/  UTCATOMSWS.2CTA.FIND_AND_SET.ALIGN UP1, UR7, UR7 ;  /* 0x00000007000775e3 */ /* 0x000e640008220800 */
[----:B-1----:R-:W-:Y:S01]  /*2da0*/  MOV R11, UR7 ;  /* 0x00000007000b7c02 */ /* 0x002fe20008000f00 */
[----:B------:R-:W-:Y:S06]  /*2db0*/  BRA.U UP1, `(.L_x_58) ;  /* 0x0000000101187547 */ /* 0x000fec000b800000 */
.L_x_59:
[----:B------:R-:W-:Y:S05]  /*2dc0*/  NANOSLEEP 0x64 ;  /* 0x000000640000795d */ /* 0x000fea0003800000 */
[----:B------:R-:W-:-:S05]  /*2dd0*/  UMOV UR7, 0x10 ;  /* 0x0000001000077882 */ /* 0x000fca0000000000 */
[----:B------:R-:W-:Y:S04]  /*2de0*/  DEPBAR.LE SB1, 0x36 ;  /* 0x00009d800000791a */ /* 0x000fe80000000000 */
[----:B------:R-:W1:Y:S02]  /*2df0*/  UTCATOMSWS.2CTA.FIND_AND_SET.ALIGN UP1, UR7, UR7 ;  /* 0x00000007000775e3 */ /* 0x000e640008220800 */
[----:B-1----:R-:W-:Y:S01]  /*2e00*/  MOV R11, UR7 ;  /* 0x00000007000b7c02 */ /* 0x002fe20008000f00 */
[----:B------:R-:W-:Y:S05]  /*2e10*/  BRA.U !UP1, `(.L_x_59) ;  /* 0xfffffffd09e87547 */ /* 0x000fea000b83ffff */
.L_x_58:
[----:B------:R-:W1:Y:S01]  /*2e20*/  LDS R5, [UR6+0x10] ;  /* 0x00001006ff057984 */ /* 0x000e620008000800 */
[----:B------:R-:W-:Y:S01]  /*2e30*/  IMAD.U32 R3, RZ, RZ, UR37 ;  /* 0x00000025ff037e24 */ /* 0x000fe2000f8e00ff */
[----:B------:R-:W-:-:S03]  /*2e40*/  MOV R2, UR4 ;  /* 0x0000000400027c02 */ /* 0x000fc60008000f00 */
[----:B------:R-:W-:Y:S01]  /*2e50*/  VIADD R3, R3, 0x110 ;  /* 0x0000011003037836 */ /* 0x000fe20000000000 */
[----:B-1----:R-:W-:-:S04]  /*2e60*/  SHF.L.U32 R5, R5, 0x1f, RZ ;  /* 0x0000001f05057819 */ /* 0x002fc800000006ff */
[----:B------:R-:W1:Y:S02]  /*2e70*/  SYNCS.PHASECHK.TRANS64.TRYWAIT P0, [UR6+0x8], R5 ;  /* 0x00000805ff0075a7 */ /* 0x000e640008001106 */
[----:B-1----:R-:W-:Y:S05]  /*2e80*/  @P0 BRA `(.L_x_60) ;  /* 0x0000000000080947 */ /* 0x002fea0003800000 */
[----:B------:R-:W1:Y:S02]  /*2e90*/  SYNCS.PHASECHK.TRANS64.TRYWAIT P0, [UR6+0x8], R5 ;  /* 0x00000805ff0075a7 */ /* 0x000e640008001106 */
[----:B-1----:R-:W-:Y:S05]  /*2ea0*/  @!P0 BRA `(.L_x_61) ;  /* 0x0000008800d88947 */ /* 0x002fea0003800000 */
.L_x_60:
[----:B-1----:R-:W-:Y:S01]  /*2eb0*/  HFMA2 R4, -RZ, RZ, 0, 5.9604644775390625e-08 ;  /* 0x00000001ff047431 */ /* 0x002fe200000001ff */
[----:B------:R-:W-:Y:S01]  /*2ec0*/  UPRMT UR7, UR4, 0x654, UR8 ;  /* 0x0000065404077896 */ /* 0x000fe20008000008 */
[----:B------:R-:W-:Y:S01]  /*2ed0*/  IMAD.MOV.U32 R6, RZ, RZ, 0xffff ;  /* 0x0000ffffff067424 */ /* 0x000fe200078e00ff */
[----:B------:R-:W-:Y:S01]  /*2ee0*/  PRMT R2, R2, 0x654, R3 ;  /* 0x0000065402027816 */ /* 0x000fe20000000003 */
[----:B------:R-:W-:Y:S02]  /*2ef0*/  IMAD.MOV.U32 R5, RZ, RZ, 0x4 ;  /* 0x00000004ff057424 */ /* 0x000fe400078e00ff */
[----:B------:R-:W-:Y:S01]  /*2f00*/  IMAD.SHL.U32 R9, R11, 0x20, RZ ;  /* 0x000000200b097824 */ /* 0x000fe200078e00ff */
[----:B------:R-:W-:Y:S02]  /*2f10*/  MOV R3, UR7 ;  /* 0x0000000700037c02 */ /* 0x000fe40008000f00 */
[-C--:B------:R-:W-:Y:S01]  /*2f20*/  SHF.L.U32 R7, R6, R11.reuse, RZ ;  /* 0x0000000b06077219 */ /* 0x080fe200000006ff */
[----:B------:R1:W-:Y:S01]  /*2f30*/  SYNCS.ARRIVE.TRANS64.RED RZ, [UR7], R5 ;  /* 0x00000005ffff79a7 */ /* 0x0003e20008000407 */
[----:B------:R-:W-:Y:S01]  /*2f40*/  SHF.L.U32 R6, R4, R11, RZ ;  /* 0x0000000b04067219 */ /* 0x000fe200000006ff */
[----:B------:R1:W-:Y:S04]  /*2f50*/  STS [UR37+0x110], R9 ;  /* 0x00011009ff007988 */ /* 0x0003e80008000825 */
[----:B------:R1:W-:Y:S04]  /*2f60*/  STAS [R2.64], R11 ;  /* 0x0000000b02007dbd */ /* 0x0003e8000c0008ff */
[----:B------:R1:W-:Y:S04]  /*2f70*/  ATOMS.OR RZ, [UR6+0x14], R7 ;  /* 0x00001407ffff798c */ /* 0x0003e8000b000006 */
[----:B------:R1:W-:Y:S04]  /*2f80*/  ATOMS.OR RZ, [UR6+0x18], R6 ;  /* 0x00001806ffff798c */ /* 0x0003e8000b000006 */
[----:B------:R1:W-:Y:S02]  /*2f90*/  ATOMS.XOR RZ, [UR6+0x10], R4 ;  /* 0x00001004ffff798c */ /* 0x0003e4000b800006 */
.L_x_57:
[----:B------:R-:W-:Y:S05]  /*2fa0*/  BSYNC B0 ;  /* 0x0000000000007941 */ /* 0x000fea0003800000 */
.L_x_56:
[----:B------:R-:W-:Y:S05]  /*2fb0*/  BRA.U UP0, `(.L_x_62) ;  /* 0x00000001006c7547 */ /* 0x000fea000b800000 */
[----:B------:R-:W-:-:S03]  /*2fc0*/  UMOV UR7, 0xffffffff ;  /* 0xffffffff00077882 */ /* 0x000fc60000000000 */
[----:B------:R-:W-:Y:S05]  /*2fd0*/  BRA.DIV UR7, `(.L_x_63) ;  /* 0x0000008a07a47947 */ /* 0x000fea000b800000 */
[----:B------:R-:W-:-:S13]  /*2fe0*/  ELECT P6, URZ, PT ;  /* 0x0000000000ff782f */ /* 0x000fda00038c0000 */
.L_x_158:
[----:B------:R-:W-:Y:S05]  /*2ff0*/  @!P6 BRA `(.L_x_62) ;  /* 0x00000000005ce947 */ /* 0x000fea0003800000 */
[----:B-1----:R-:W1:Y:S02]  /*3000*/  LDS R3, [UR6+0x10] ;  /* 0x00001006ff037984 */ /* 0x002e640008000800 */
[----:B-1----:R-:W-:-:S04]  /*3010*/  SHF.L.U32 R3, R3, 0x1f, RZ ;  /* 0x0000001f03037819 */ /* 0x002fc800000006ff */
[----:B------:R-:W1:Y:S02]  /*3020*/  SYNCS.PHASECHK.TRANS64.TRYWAIT P0, [UR6+0x8], R3 ;  /* 0x00000803ff0075a7 */ /* 0x000e640008001106 */
[----:B-1----:R-:W-:Y:S05]  /*3030*/  @P0 BRA `(.L_x_64) ;  /* 0x0000000000080947 */ /* 0x002fea0003800000 */
[----:B------:R-:W1:Y:S02]  /*3040*/  SYNCS.PHASECHK.TRANS64.TRYWAIT P0, [UR6+0x8], R3 ;  /* 0x00000803ff0075a7 */ /* 0x000e640008001106 */
[----:B-1----:R-:W-:Y:S05]  /*3050*/  @!P0 BRA `(.L_x_65) ;  /* 0x0000008800a48947 */ /* 0x002fea0003800000 */
.L_x_64:
[----:B------:R-:W2:Y:S01]  /*3060*/  LDS R5, [UR37+0x110] ;  /* 0x00011025ff057984 */ /* 0x000ea20008000800 */
[----:B-1----:R-:W-:Y:S02]  /*3070*/  HFMA2 R2, -RZ, RZ, 0, 5.9604644775390625e-08 ;  /* 0x00000001ff027431 */ /* 0x002fe400000001ff */
[----:B------:R-:W-:Y:S01]  /*3080*/  IMAD.MOV.U32 R3, RZ, RZ, 0xffff ;  /* 0x0000ffffff037424 */ /* 0x000fe200078e00ff */
[----:B------:R-:W-:Y:S01]  /*3090*/  UPRMT UR7, UR4, 0x654, UR8 ;  /* 0x0000065404077896 */ /* 0x000fe20008000008 */
[----:B--2---:R-:W-:-:S03]  /*30a0*/  IMAD.SHL.U32 R4, R5, 0x20, RZ ;  /* 0x0000002005047824 */ /* 0x004fc600078e00ff */
[-C--:B------:R-:W-:Y:S02]  /*30b0*/  SHF.L.U32 R3, R3, R5.reuse, RZ ;  /* 0x0000000503037219 */ /* 0x080fe400000006ff */
[----:B------:R-:W-:Y:S01]  /*30c0*/  SHF.L.U32 R5, R2, R5, RZ ;  /* 0x0000000502057219 */ /* 0x000fe200000006ff */
[----:B------:R2:W-:Y:S04]  /*30d0*/  STS [UR37+0x110], R4 ;  /* 0x00011004ff007988 */ /* 0x0005e80008000825 */
[----:B------:R2:W-:Y:S04]  /*30e0*/  ATOMS.OR RZ, [UR6+0x14], R3 ;  /* 0x00001403ffff798c */ /* 0x0005e8000b000006 */
[----:B------:R2:W-:Y:S01]  /*30f0*/  ATOMS.OR RZ, [UR6+0x18], R5 ;  /* 0x00001805ffff798c */ /* 0x0005e2000b000006 */
[----:B------:R-:W-:Y:S03]  /*3100*/  SYNCS.ARRIVE.TRANS64.RED.A1T0 RZ, [UR7], RZ ;  /* 0x000000ffffff79a7 */ /* 0x000fe60008100407 */
[----:B------:R2:W-:Y:S01]  /*3110*/  ATOMS.XOR RZ, [UR6+0x10], R2 ;  /* 0x00001002ffff798c */ /* 0x0005e2000b800006 */
[----:B------:R-:W-:Y:S05]  /*3120*/  BRA `(.L_x_62) ;  /* 0x0000000000107947 */ /* 0x000fea0003800000 */
.L_x_55:
[----:B------:R-:W-:-:S05]  /*3130*/  MOV R2, 0xffffffff ;  /* 0xffffffff00027802 */ /* 0x000fca0000000f00 */
[----:B------:R1:W-:Y:S02]  /*3140*/  STS [UR37+0x110], R2 ;  /* 0x00011002ff007988 */ /* 0x0003e40008000825 */
[----:B-1----:R-:W-:Y:S02]  /*3150*/  MOV R2, 0x3170 ;  /* 0x0000317000027802 */ /* 0x002fe40000000f00 */
[----:B-----5:R-:W-:Y:S05]  /*3160*/  CALL.REL.NOINC `($__internal_1_$__cuda_sm10x_tcgen05_guardrail_trap_phase_invalid_during_alloc) ;  /* 0x0000009000447944 */ /* 0x020fea0003c00000 */
.L_x_62:
[----:B------:R-:W-:Y:S05]  /*3170*/  WARPSYNC.ALL ;  /* 0x0000000000007948 */ /* 0x000fea0003800000 */
[----:B------:R-:W3:Y:S01]  /*3180*/  S2UR UR7, SR_CgaCtaId ;  /* 0x00000000000779c3 */ /* 0x000ee20000008800 */
[----:B------:R-:W-:Y:S01]  /*3190*/  UMOV UR6, 0x400 ;  /* 0x0000040000067882 */ /* 0x000fe20000000000 */
[----:B------:R-:W-:-:S06]  /*31a0*/  NOP ;  /* 0x0000000000007918 */ /* 0x000fcc0000000000 */
[----:B------:R-:W-:Y:S06]  /*31b0*/  BAR.ARV 0x6, 0xa0 ;  /* 0x0182800000007b1d */ /* 0x000fec0000002000 */
[----:B------:R-:W4:Y:S01]  /*31c0*/  LDCU UR8, c[0x0][0x38c] ;  /* 0x00007180ff0877ac */ /* 0x000f220008000800 */
[----:B------:R-:W-:Y:S01]  /*31d0*/  LOP3.LUT R0, R0, 0xffff, RZ, 0xc0, !PT ;  /* 0x0000ffff00007812 */ /* 0x000fe200078ec0ff */
[----:B-1----:R-:W-:Y:S01]  /*31e0*/  IMAD.MOV.U32 R9, RZ, RZ, 0x1 ;  /* 0x00000001ff097424 */ /* 0x002fe200078e00ff */
[----:B------:R-:W-:Y:S01]  /*31f0*/  LOP3.LUT R8, R8, 0xffff, RZ, 0xc0, !PT ;  /* 0x0000ffff08087812 */ /* 0x000fe200078ec0ff */
[----:B------:R-:W-:Y:S01]  /*3200*/  UMOV UR19, URZ ;  /* 0x000000ff00137c82 */ /* 0x000fe20008000000 */
[----:B------:R-:W-:Y:S01]  /*3210*/  R2UR UR11, R0 ;  /* 0x00000000000b72ca */ /* 0x000fe200000e0000 */
[----:B------:R-:W-:Y:S01]  /*3220*/  UMOV UR18, URZ ;  /* 0x000000ff00127c82 */ /* 0x000fe20008000000 */
[----:B------:R-:W-:Y:S01]  /*3230*/  R2UR UR12, R8 ;  /* 0x00000000080c72ca */ /* 0x000fe200000e0000 */
[----:B------:R-:W-:Y:S01]  /*3240*/  IMAD.MOV.U32 R8, RZ, RZ, RZ ;  /* 0x000000ffff087224 */ /* 0x000fe200078e00ff */
[----:B------:R-:W-:Y:S01]  /*3250*/  UMOV UR17, URZ ;  /* 0x000000ff00117c82 */ /* 0x000fe20008000000 */
[----:B---3--:R-:W-:-:S02]  /*3260*/  ULEA UR7, UR7, UR6, 0x18 ;  /* 0x0000000607077291 */ /* 0x008fc4000f8ec0ff */
[----:B------:R-:W-:Y:S02]  /*3270*/  UISETP.NE.AND UP2, UPT, UR5, URZ, UPT ;  /* 0x000000ff0500728c */ /* 0x000fe4000bf45270 */
[----:B------:R-:W-:Y:S02]  /*3280*/  UIADD3 UR13, UPT, UPT, UR7, 0xc400, URZ ;  /* 0x0000c400070d7890 */ /* 0x000fe4000fffe0ff */
[----:B------:R-:W-:Y:S02]  /*3290*/  UIADD3 UR14, UPT, UPT, UR7, 0x18400, URZ ;  /* 0x00018400070e7890 */ /* 0x000fe4000fffe0ff */
[----:B----4-:R-:W-:Y:S01]  /*32a0*/  UIADD3 UR8, UPT, UPT, UR8, 0x7f, URZ ;  /* 0x0000007f08087890 */ /* 0x010fe2000fffe0ff */
[----:B--2---:R-:W1:Y:S01]  /*32b0*/  LDS R2, [UR7+0x110] ;  /* 0x00011007ff027984 */ /* 0x004e620008000800 */
[----:B------:R-:W-:Y:S02]  /*32c0*/  USHF.R.U32.HI UR13, URZ, 0x4, UR13 ;  /* 0x00000004ff0d7899 */ /* 0x000fe4000801160d */
[----:B------:R-:W-:-:S02]  /*32d0*/  USHF.R.S32.HI UR6, URZ, 0x1f, UR8 ;  /* 0x0000001fff067899 */ /* 0x000fc40008011408 */
[----:B------:R-:W-:Y:S02]  /*32e0*/  USHF.R.U32.HI UR14, URZ, 0x4, UR14 ;  /* 0x00000004ff0e7899 */ /* 0x000fe4000801160e */
[----:B------:R-:W-:Y:S02]  /*32f0*/  ULEA.HI UR6, UR6, UR8, URZ, 0x7 ;  /* 0x0000000806067291 */ /* 0x000fe4000f8f38ff */
[----:B------:R-:W-:Y:S02]  /*3300*/  ULOP3.LUT UR13, UR13, 0x3fff, URZ, 0xc0, !UPT ;  /* 0x00003fff0d0d7892 */ /* 0x000fe4000f8ec0ff */
[----:B------:R-:W-:Y:S02]  /*3310*/  USHF.R.S32.HI UR6, URZ, 0x7, UR6 ;  /* 0x00000007ff067899 */ /* 0x000fe40008011406 */
[----:B------:R-:W-:Y:S02]  /*3320*/  ULOP3.LUT UR14, UR14, 0x3fff, URZ, 0xc0, !UPT ;  /* 0x00003fff0e0e7892 */ /* 0x000fe4000f8ec0ff */
[----:B------:R-:W-:Y:S01]  /*3330*/  UISETP.LT.AND UP0, UPT, UR6, 0x1, UPT ;  /* 0x000000010600788c */ /* 0x000fe2000bf01270 */
[----:B------:R-:W-:Y:S01]  /*3340*/  UMOV UR28, 0x0 ;  /* 0x00000000001c7882 */ /* 0x000fe20000000000 */
[----:B------:R-:W-:Y:S01]  /*3350*/  UMOV UR29, 0x10400010 ;  /* 0x10400010001d7882 */ /* 0x000fe20000000000 */
[----:B------:R-:W-:-:S02]  /*3360*/  ULOP3.LUT UR13, UR13, 0x10000, URZ, 0xfc, !UPT ;  /* 0x000100000d0d7892 */ /* 0x000fc4000f8efcff */
[----:B------:R-:W-:Y:S02]  /*3370*/  ULOP3.LUT UR14, UR14, 0x10000, URZ, 0xfc, !UPT ;  /* 0x000100000e0e7892 */ /* 0x000fe4000f8efcff */
[----:B------:R-:W-:Y:S01]  /*3380*/  USEL UR20, UR6, 0x1, !UP0 ;  /* 0x0000000106147887 */ /* 0x000fe2000c000000 */
[----:B------:R-:W-:Y:S01]  /*3390*/  UMOV UR26, 0x0 ;  /* 0x00000000001a7882 */ /* 0x000fe20000000000 */
[----:B------:R-:W-:Y:S01]  /*33a0*/  UMOV UR27, 0x10400010 ;  /* 0x10400010001b7882 */ /* 0x000fe20000000000 */
[----:B------:R-:W-:Y:S01]  /*33b0*/  UMOV UR24, 0x0 ;  /* 0x0000000000187882 */ /* 0x000fe20000000000 */
[----:B------:R-:W-:Y:S01]  /*33c0*/  UMOV UR25, 0x10400010 ;  /* 0x1040001000197882 */ /* 0x000fe20000000000 */
[----:B------:R-:W-:Y:S01]  /*33d0*/  UMOV UR22, 0x0 ;  /* 0x0000000000167882 */ /* 0x000fe20000000000 */
[----:B------:R-:W-:Y:S01]  /*33e0*/  UMOV UR23, 0x10400010 ;  /* 0x1040001000177882 */ /* 0x000fe20000000000 */
[----:B-1----:R-:W-:Y:S02]  /*33f0*/  R2UR UR21, R2 ;  /* 0x00000000021572ca */ /* 0x002fe400000e0000 */
[----:B------:R-:W-:-:S13]  /*3400*/  CS2R R2, SRZ ;  /* 0x0000000000027805 */ /* 0x000fda000001ff00 */
.L_x_73:
[C---:B------:R-:W-:Y:S02]  /*3410*/  LEA R0, R8.reuse, UR7, 0x3 ;  /* 0x0000000708007c11 */ /* 0x040fe4000f8e18ff */
[----:B------:R-:W-:Y:S02]  /*3420*/  SHF.L.U32 R5, R3, 0x1f, RZ ;  /* 0x0000001f03057819 */ /* 0x000fe400000006ff */
[----:B------:R-:W-:Y:S02]  /*3430*/  LEA R4, R8, UR7, 0x4 ;  /* 0x0000000708047c11 */ /* 0x000fe4000f8e20ff */
[----:B------:R-:W1:Y:S02]  /*3440*/  SYNCS.PHASECHK.TRANS64.TRYWAIT P0, [R0+URZ+0x80], R5 ;  /* 0x00008005000075a7 */ /* 0x000e6400080011ff */
[----:B-1-34-:R-:W-:Y:S05]  /*3450*/  @!P0 BRA `(.L_x_66) ;  /* 0x0000008400bc8947 */ /* 0x01afea0003800000 */
.L_x_159:
[----:B-1----:R-:W1:Y:S01]  /*3460*/  LDS.128 R4, [R4+0xf0] ;  /* 0x0000f00004047984 */ /* 0x002e620000000c00 */
[----:B------:R-:W-:Y:S02]  /*3470*/  VIADD R0, R0, 0x90 ;  /* 0x0000009000007836 */ /* 0x000fe40000000000 */
[----:B------:R-:W-:Y:S01]  /*3480*/  VIADD R8, R8, 0x1 ;  /* 0x0000000108087836 */ /* 0x000fe20000000000 */
[----:B------:R-:W-:Y:S01]  /*3490*/  @!PT LDS RZ, [RZ] ;  /* 0x00000000fffff984 */ /* 0x000fe20000000800 */
[----:B------:R-:W-:Y:S01]  /*34a0*/  @!PT LDS RZ, [RZ] ;  /* 0x00000000fffff984 */ /* 0x000fe20000000800 */
[----:B------:R-:W-:Y:S01]  /*34b0*/  @!PT LDS RZ, [RZ] ;  /* 0x00000000fffff984 */ /* 0x000fe20000000800 */
[----:B------:R-:W-:Y:S01]  /*34c0*/  @!PT LDS RZ, [RZ] ;  /* 0x00000000fffff984 */ /* 0x000fe20000000800 */
[----:B------:R2:W-:Y:S06]  /*34d0*/  MEMBAR.ALL.CTA ;  /* 0x0000000000007992 */ /* 0x0005ec0000008000 */
[----:B--2---:R-:W2:Y:S01]  /*34e0*/  FENCE.VIEW.ASYNC.S ;  /* 0x00000000000073c6 */ /* 0x004ea20000000000 */
[----:B------:R-:W-:-:S04]  /*34f0*/  PRMT R0, RZ, 0x654, R0 ;  /* 0x00000654ff007816 */ /* 0x000fc80000000000 */
[----:B--2---:R2:W-:Y:S01]  /*3500*/  SYNCS.ARRIVE.TRANS64.RED.A1T0 RZ, [R0+URZ], RZ ;  /* 0x000000ff00ff79a7 */ /* 0x0045e200081004ff */
[----:B-1----:R-:W-:Y:S01]  /*3510*/  LOP3.LUT P1, RZ, R6, 0x1, RZ, 0xc0, !PT ;  /* 0x0000000106ff7812 */ /* 0x002fe2000782c0ff */
[----:B--2---:R-:W-:-:S12]  /*3520*/  BRA.U UP2, `(.L_x_67) ;  /* 0x0000000502087547 */ /* 0x004fd8000b800000 */
[----:B------:R-:W1:Y:S01]  /*3530*/  LDCU UR8, c[0x0][0x38c] ;  /* 0x00007180ff0877ac */ /* 0x000e620008000800 */
[----:B------:R-:W-:Y:S02]  /*3540*/  PLOP3.LUT P2, PT, PT, PT, PT, 0x80, 0x8 ;  /* 0x000000000008781c */ /* 0x000fe40003f4f070 */
[----:B------:R-:W-:Y:S01]  /*3550*/  SHF.L.U32 R5, R9, 0x1f, RZ ;  /* 0x0000001f09057819 */ /* 0x000fe200000006ff */
[----:B------:R-:W-:Y:S02]  /*3560*/  ULEA UR9, UR19, UR7, 0x3 ;  /* 0x0000000713097291 */ /* 0x000fe4000f8e18ff */
[----:B------:R-:W-:Y:S02]  /*3570*/  ULEA UR10, UR19, UR21, 0x8 ;  /* 0x00000015130a7291 */ /* 0x000fe4000f8e40ff */
[----:B-1----:R-:W-:-:S06]  /*3580*/  UISETP.GE.AND UP0, UPT, UR8, 0x1, UPT ;  /* 0x000000010800788c */ /* 0x002fcc000bf06270 */
[----:B------:R-:W-:-:S05]  /*3590*/  PLOP3.LUT P0, PT, PT, PT, UP0, 0x80, 0x8 ;  /* 0x000000000008781c */ /* 0x000fca0003f0f008 */
[----:B------:R-:W-:-:S08]  /*35a0*/  @UP0 ULEA UR8, UR18, UR7, 0x3 ;  /* 0x0000000712080291 */ /* 0x000fd0000f8e18ff */
[----:B------:R-:W-:-:S04]  /*35b0*/  @P0 SHF.L.U32 R0, R2, 0x1f, RZ ;  /* 0x0000001f02000819 */ /* 0x000fc800000006ff */
[----:B------:R1:W2:Y:S01]  /*35c0*/  @P0 SYNCS.PHASECHK.TRANS64.TRYWAIT P2, [UR8], R0 ;  /* 0x00000000ff0005a7 */ /* 0x0002a20008041108 */
[----:B------:R-:W3:Y:S02]  /*35d0*/  SYNCS.PHASECHK.TRANS64.TRYWAIT P0, [UR9+0xb0], R5 ;  /* 0x0000b005ff0075a7 */ /* 0x000ee40008001109 */
[----:B-123--:R-:W-:Y:S05]  /*35e0*/  @!P0 BRA `(.L_x_68) ;  /* 0x00000084006c8947 */ /* 0x00efea0003800000 */
.L_x_161:
[----:B------:R-:W-:Y:S01]  /*35f0*/  UMOV UR16, UR17 ;  /* 0x0000001100107c82 */ /* 0x000fe20008000000 */
[----:B------:R-:W-:Y:S05]  /*3600*/  BRA.U !UP0, `(.L_x_69) ;  /* 0x0000000108c07547 */ /* 0x000fea000b800000 */
[----:B------:R-:W-:Y:S02]  /*3610*/  UIADD3 UR16, UPT, UPT, UR20, UR17, URZ ;  /* 0x0000001114107290 */ /* 0x000fe4000fffe0ff */
[----:B------:R-:W-:Y:S01]  /*3620*/  UPLOP3.LUT UP3, UPT, UPT, UPT, UPT, 0x40, 0x4 ;  /* 0x000000000004789c */ /* 0x000fe20003f6e870 */
[----:B------:R-:W-:Y:S01]  /*3630*/  UMOV UR15, UR6 ;  /* 0x00000006000f7c82 */ /* 0x000fe20008000000 */
[----:B------:R-:W-:-:S09]  /*3640*/  UMOV UR46, UR18 ;  /* 0x00000012002e7c82 */ /* 0x000fd20008000000 */
.L_x_72:
[----:B--2---:R-:W-:Y:S01]  /*3650*/  ULEA UR8, UR46, UR7, 0x3 ;  /* 0x000000072e087291 */ /* 0x004fe2000f8e18ff */
[----:B---3--:R-:W-:Y:S11]  /*3660*/  @P2 BRA `(.L_x_70) ;  /* 0x00000000000c2947 */ /* 0x008ff60003800000 */
[----:B-1----:R-:W-:Y:S04]  /*3670*/  SHF.L.U32 R5, R2, 0x1f, RZ ;  /* 0x0000001f02057819 */ /* 0x002fe800000006ff */
[----:B------:R-:W1:Y:S02]  /*3680*/  SYNCS.PHASECHK.TRANS64.TRYWAIT P0, [UR8], R5 ;  /* 0x00000005ff0075a7 */ /* 0x000e640008001108 */
[----:B-1----:R-:W-:Y:S05]  /*3690*/  @!P0 BRA `(.L_x_71) ;  /* 0x0000008400588947 */ /* 0x002fea0003800000 */
.L_x_70:
[----:B------:R-:W-:Y:S01]  /*36a0*/  UISETP.NE.AND UP0, UPT, UR15, 0x1, UPT ;  /* 0x000000010f00788c */ /* 0x000fe2000bf05270 */
[----:B------:R-:W-:Y:S01]  /*36b0*/  PLOP3.LUT P2, PT, PT, PT, PT, 0x80, 0x8 ;  /* 0x000000000008781c */ /* 0x000fe20003f4f070 */
[----:B------:R-:W-:Y:S02]  /*36c0*/  UIADD3 UR18, UPT, UPT, UR46, 0x1, URZ ;  /* 0x000000012e127890 */ /* 0x000fe4000fffe0ff */
[----:B------:R-:W-:Y:S02]  /*36d0*/  ULEA UR32, UR46, UR14, 0xa ;  /* 0x0000000e2e207291 */ /* 0x000fe4000f8e50ff */
[----:B------:R-:W-:Y:S01]  /*36e0*/  UISETP.NE.AND UP1, UPT, UR18, 0x3, UPT ;  /* 0x000000031200788c */ /* 0x000fe2000bf25270 */
[----:B------:R-:W-:Y:S01]  /*36f0*/  PLOP3.LUT P0, PT, PT, PT, UP0, 0x80, 0x8 ;  /* 0x000000000008781c */ /* 0x000fe20003f0f008 */
[----:B------:R-:W-:Y:S02]  /*3700*/  UIADD3 UR44, UPT, UPT, UR32, 0x2, URZ ;  /* 0x00000002202c7890 */ /* 0x000fe4000fffe0ff */
[----:B------:R-:W-:Y:S02]  /*3710*/  USEL UR31, URZ, 0x1, UP1 ;  /* 0x00000001ff1f7887 */ /* 0x000fe40008800000 */
[----:B------:R-:W-:Y:S02]  /*3720*/  USEL UR18, UR18, URZ, UP1 ;  /* 0x000000ff12127287 */ /* 0x000fe40008800000 */
[----:B------:R-:W-:Y:S02]  /*3730*/  UIADD3 UR40, UPT, UPT, UR32, 0x4, URZ ;  /* 0x0000000420287890 */ /* 0x000fe4000fffe0ff */
[----:B------:R-:W-:Y:S01]  /*3740*/  @UP0 ULEA UR30, UR18, UR7, 0x3 ;  /* 0x00000007121e0291 */ /* 0x000fe2000f8e18ff */
[----:B------:R-:W-:Y:S01]  /*3750*/  LOP3.LUT R2, R2, UR31, RZ, 0x3c, !PT ;  /* 0x0000001f02027c12 */ /* 0x000fe2000f8e3cff */
[----:B------:R-:W-:Y:S02]  /*3760*/  UIADD3 UR36, UPT, UPT, UR32, 0x6, URZ ;  /* 0x0000000620247890 */ /* 0x000fe4000fffe0ff */
[----:B------:R-:W-:Y:S01]  /*3770*/  UIADD3 UR8, UPT, UPT, UR8, 0x18, URZ ;  /* 0x0000001808087890 */ /* 0x000fe2000fffe0ff */
[----:B-1----:R-:W-:Y:S01]  /*3780*/  @P0 SHF.L.U32 R0, R2, 0x1f, RZ ;  /* 0x0000001f02000819 */ /* 0x002fe200000006ff */
[----:B------:R-:W-:Y:S02]  /*3790*/  UIADD3 UR17, UPT, UPT, UR17, 0x1, URZ ;  /* 0x0000000111117890 */ /* 0x000fe4000fffe0ff */
[----:B------:R-:W-:Y:S01]  /*37a0*/  UIADD3 UR15, UPT, UPT, UR15, -0x1, URZ ;  /* 0xffffffff0f0f7890 */ /* 0x000fe2000fffe0ff */
[----:B------:R2:W3:Y:S01]  /*37b0*/  @P0 SYNCS.PHASECHK.TRANS64.TRYWAIT P2, [UR30], R0 ;  /* 0x00000000ff0005a7 */ /* 0x0004e2000804111e */
[----:B------:R-:W-:Y:S02]  /*37c0*/  ULEA UR30, UR46, UR13, 0xa ;  /* 0x0000000d2e1e7291 */ /* 0x000fe4000f8e50ff */
[----:B------:R-:W-:Y:S02]  /*37d0*/  UISETP.NE.AND UP0, UPT, UR17, UR16, UPT ;  /* 0x000000101100728c */ /* 0x000fe4000bf05270 */
[----:B------:R-:W-:Y:S02]  /*37e0*/  UIADD3 UR42, UPT, UPT, UR30, 0x2, URZ ;  /* 0x000000021e2a7890 */ /* 0x000fe4000fffe0ff */
[----:B------:R-:W-:Y:S02]  /*37f0*/  UIADD3 UR38, UPT, UPT, UR30, 0x4, URZ ;  /* 0x000000041e267890 */ /* 0x000fe4000fffe0ff */
[----:B------:R-:W-:Y:S01]  /*3800*/  UIADD3 UR34, UPT, UPT, UR30, 0x6, URZ ;  /* 0x000000061e227890 */ /* 0x000fe2000fffe0ff */
[----:B------:R-:W-:Y:S01]  /*3810*/  UMOV UR33, 0x40004040 ;  /* 0x4000404000217882 */ /* 0x000fe20000000000 */
[----:B------:R-:W-:Y:S01]  /*3820*/  UMOV UR31, 0x40004040 ;  /* 0x40004040001f7882 */ /* 0x000fe20000000000 */
[----:B------:R-:W-:Y:S01]  /*3830*/  UMOV UR45, 0x40004040 ;  /* 0x40004040002d7882 */ /* 0x000fe20000000000 */
[----:B------:R2:W-:Y:S01]  /*3840*/  UTCQMMA.2CTA gdesc[UR30], gdesc[UR32], tmem[UR10], tmem[UR28], idesc[UR29], UP3 ;  /* 0x00ff1c201e0075ea */ /* 0x0005e20009a0030a */
[----:B------:R-:W-:Y:S01]  /*3850*/  UPLOP3.LUT UP3, UPT, UPT, UPT, UPT, 0x80, 0x8 ;  /* 0x000000000008789c */ /* 0x000fe20003f6f070 */
[----:B------:R-:W-:Y:S01]  /*3860*/  UMOV UR43, 0x40004040 ;  /* 0x40004040002b7882 */ /* 0x000fe20000000000 */
[----:B------:R-:W-:Y:S01]  /*3870*/  UMOV UR41, 0x40004040 ;  /* 0x4000404000297882 */ /* 0x000fe20000000000 */
[----:B------:R2:W-:Y:S01]  /*3880*/  UTCQMMA.2CTA gdesc[UR42], gdesc[UR44], tmem[UR10], tmem[UR26], idesc[UR27], UPT ;  /* 0x00ff1a2c2a0075ea */ /* 0x0005e2000ba0030a */
[----:B------:R-:W-:Y:S01]  /*3890*/  UMOV UR39, 0x40004040 ;  /* 0x4000404000277882 */ /* 0x000fe20000000000 */
[----:B------:R-:W-:Y:S01]  /*38a0*/  UMOV UR37, 0x40004040 ;  /* 0x4000404000257882 */ /* 0x000fe20000000000 */
[----:B------:R-:W-:Y:S01]  /*38b0*/  UMOV UR35, 0x40004040 ;  /* 0x4000404000237882 */ /* 0x000fe20000000000 */
[----:B------:R2:W-:Y:S01]  /*38c0*/  UTCQMMA.2CTA gdesc[UR38], gdesc[UR40], tmem[UR10], tmem[UR24], idesc[UR25], UPT ;  /* 0x00ff1828260075ea */ /* 0x0005e2000ba0030a */
[----:B------:R2:W-:Y:S01]  /*38d0*/  UTCQMMA.2CTA gdesc[UR34], gdesc[UR36], tmem[UR10], tmem[UR22], idesc[UR23], UPT ;  /* 0x00ff1624220075ea */ /* 0x0005e2000ba0030a */
[----:B------:R2:W-:Y:S01]  /*38e0*/  UTCBAR.2CTA.MULTICAST [UR8], URZ, UR12 ;  /* 0x000000ff080073e9 */ /* 0x0005e2000820080c */
[----:B------:R-:W-:Y:S01]  /*38f0*/  UMOV UR46, UR18 ;  /* 0x00000012002e7c82 */ /* 0x000fe20008000000 */
[----:B------:R-:W-:Y:S05]  /*3900*/  BRA.U UP0, `(.L_x_72) ;  /* 0xfffffffd00507547 */ /* 0x000fea000b83ffff */
.L_x_69:
[----:B------:R-:W-:Y:S01]  /*3910*/  UIADD3 UR9, UPT, UPT, UR9, 0xa0, URZ ;  /* 0x000000a009097890 */ /* 0x000fe2000fffe0ff */
[----:B------:R-:W-:-:S08]  /*3920*/  UMOV UR17, UR16 ;  /* 0x0000001000117c82 */ /* 0x000fd00008000000 */
[----:B------:R4:W-:Y:S01]  /*3930*/  UTCBAR.2CTA.MULTICAST [UR9], URZ, UR11 ;  /* 0x000000ff090073e9 */ /* 0x0009e2000820080b */
[----:B------:R-:W-:Y:S02]  /*3940*/  NOP ;  /* 0x0000000000007918 */ /* 0x000fe40000000000 */
.L_x_67:
[----:B------:R-:W-:Y:S01]  /*3950*/  UIADD3 UR19, UPT, UPT, UR19, 0x1, URZ ;  /* 0x0000000113137890 */ /* 0x000fe2000fffe0ff */
[----:B------:R-:W-:-:S03]  /*3960*/  ISETP.NE.AND P0, PT, R8, 0x2, PT ;  /* 0x000000020800780c */ /* 0x000fc60003f05270 */
[----:B------:R-:W-:Y:S01]  /*3970*/  UISETP.NE.AND UP0, UPT, UR19, 0x2, UPT ;  /* 0x000000021300788c */ /* 0x000fe2000bf05270 */
[----:B-12---:R-:W-:Y:S02]  /*3980*/  SEL R0, RZ, 0x1, P0 ;  /* 0x00000001ff007807 */ /* 0x006fe40000000000 */
[----:B------:R-:W-:Y:S01]  /*3990*/  SEL R8, R8, RZ, P0 ;  /* 0x000000ff08087207 */ /* 0x000fe20000000000 */
[----:B------:R-:W-:Y:S01]  /*39a0*/  USEL UR8, URZ, 0x1, UP0 ;  /* 0x00000001ff087887 */ /* 0x000fe20008000000 */
[----:B------:R-:W-:Y:S01]  /*39b0*/  LOP3.LUT R3, R3, R0, RZ, 0x3c, !PT ;  /* 0x0000000003037212 */ /* 0x000fe200078e3cff */
[----:B------:R-:W-:-:S04]  /*39c0*/  USEL UR19, UR19, URZ, UP0 ;  /* 0x000000ff13137287 */ /* 0x000fc80008000000 */
[----:B------:R-:W-:Y:S01]  /*39d0*/  LOP3.LUT R9, R9, UR8, RZ, 0x3c, !PT ;  /* 0x0000000809097c12 */ /* 0x000fe2000f8e3cff */
[----:B------:R-:W-:Y:S07]  /*39e0*/  @P1 BRA `(.L_x_73) ;  /* 0xfffffff800881947 */ /* 0x000fee000383ffff */
[----:B------:R-:W1:Y:S01]  /*39f0*/  S2UR UR6, SR_CgaCtaId ;  /* 0x00000000000679c3 */ /* 0x000e620000008800 */
[----:B------:R-:W-:Y:S01]  /*3a00*/  ELECT P0, URZ, PT ;  /* 0x0000000000ff782f */ /* 0x000fe20003800000 */
[----:B------:R-:W-:Y:S01]  /*3a10*/  HFMA2 R0, -RZ, RZ, 0, 5.9604644775390625e-08 ;  /* 0x00000001ff007431 */ /* 0x000fe200000001ff */
[----:B------:R-:W-:-:S05]  /*3a20*/  UMOV UR8, 0x40 ;  /* 0x0000004000087882 */ /* 0x000fca0000000000 */
[----:B------:R-:W-:Y:S01]  /*3a30*/  UVIRTCOUNT.DEALLOC.SMPOOL 0x80 ;  /* 0x000000800000784c */ /* 0x000fe20000000000 */
[----:B------:R-:W-:Y:S02]  /*3a40*/  UISETP.NE.AND UP0, UPT, UR5, URZ, UPT ;  /* 0x000000ff0500728c */ /* 0x000fe4000bf05270 */
[----:B-1----:R-:W-:-:S09]  /*3a50*/  ULEA UR6, UR6, UR8, 0x18 ;  /* 0x0000000806067291 */ /* 0x002fd2000f8ec0ff */
[----:B------:R1:W-:Y:S01]  /*3a60*/  @P0 STS.U8 [UR6+0x1c], R0 ;  /* 0x00001c00ff000988 */ /* 0x0003e20008000006 */
[----:B------:R-:W-:Y:S05]  /*3a70*/  BRA.U UP0, `(.L_x_74) ;  /* 0x0000000100587547 */ /* 0x000fea000b800000 */
[----:B------:R-:W-:Y:S01]  /*3a80*/  UIADD3 UR8, UPT, UPT, UR7, 0xb0, URZ ;  /* 0x000000b007087890 */ /* 0x000fe2000fffe0ff */
[----:B------:R-:W-:-:S03]  /*3a90*/  SHF.L.U32 R3, R9, 0x1f, RZ ;  /* 0x0000001f09037819 */ /* 0x000fc600000006ff */
[----:B------:R-:W-:-:S09]  /*3aa0*/  ULEA UR5, UR19, UR8, 0x3 ;  /* 0x0000000813057291 */ /* 0x000fd2000f8e18ff */
[----:B------:R-:W2:Y:S02]  /*3ab0*/  SYNCS.PHASECHK.TRANS64.TRYWAIT P0, [UR5], R3 ;  /* 0x00000003ff0075a7 */ /* 0x000ea40008001105 */
[----:B--2---:R-:W-:Y:S05]  /*3ac0*/  @!P0 BRA `(.L_x_75) ;  /* 0x0000008000648947 */ /* 0x004fea0003800000 */
.L_x_164:
[----:B----4-:R-:W-:-:S04]  /*3ad0*/  UIADD3 UR9, UPT, UPT, UR19, 0x1, URZ ;  /* 0x0000000113097890 */ /* 0x010fc8000fffe0ff */
[----:B------:R-:W-:-:S04]  /*3ae0*/  UISETP.NE.AND UP1, UPT, UR9, 0x2, UPT ;  /* 0x000000020900788c */ /* 0x000fc8000bf25270 */
[----:B------:R-:W-:Y:S02]  /*3af0*/  USEL UR5, URZ, 0x1, UP1 ;  /* 0x00000001ff057887 */ /* 0x000fe40008800000 */
[----:B------:R-:W-:-:S04]  /*3b00*/  USEL UR9, UR9, URZ, UP1 ;  /* 0x000000ff09097287 */ /* 0x000fc80008800000 */
[----:B------:R-:W-:Y:S01]  /*3b10*/  ULEA UR9, UR9, UR8, 0x3 ;  /* 0x0000000809097291 */ /* 0x000fe2000f8e18ff */
[----:B-1----:R-:W-:-:S04]  /*3b20*/  LOP3.LUT R3, R9, UR5, RZ, 0x3c, !PT ;  /* 0x0000000509037c12 */ /* 0x002fc8000f8e3cff */
[----:B------:R-:W-:Y:S01]  /*3b30*/  SHF.L.U32 R3, R3, 0x1f, RZ ;  /* 0x0000001f03037819 */ /* 0x000fe200000006ff */
[----:B------:R-:W-:-:S04]  /*3b40*/  IMAD.U32 R0, RZ, RZ, UR9 ;  /* 0x00000009ff007e24 */ /* 0x000fc8000f8e00ff */
[----:B------:R1:W2:Y:S03]  /*3b50*/  SYNCS.PHASECHK.TRANS64.TRYWAIT P0, [R0+URZ], R3 ;  /* 0x00000003000075a7 */ /* 0x0002a600080011ff */
[----:B--2---:R-:W-:Y:S05]  /*3b60*/  @!P0 NANOSLEEP.SYNCS 0x989680 ;  /* 0x009896800000895d */ /* 0x004fea0003900000 */
[----:B------:R-:W2:Y:S02]  /*3b70*/  @!P0 SYNCS.PHASECHK.TRANS64 P0, [R0+URZ], R3 ;  /* 0x00000003000085a7 */ /* 0x000ea400080010ff */
[----:B--2---:R-:W-:Y:S05]  /*3b80*/  @P0 BRA `(.L_x_76) ;  /* 0x0000000000200947 */ /* 0x004fea0003800000 */
.L_x_77:
[----:B--2---:R2:W4:Y:S02]  /*3b90*/  SYNCS.PHASECHK.TRANS64.TRYWAIT P0, [R0+URZ], R3 ;  /* 0x00000003000075a7 */ /* 0x00452400080011ff */
[----:B----4-:R-:W-:Y:S05]  /*3ba0*/  @!P0 NANOSLEEP.SYNCS 0x989680 ;  /* 0x009896800000895d */ /* 0x010fea0003900000 */
[----:B------:R-:W4:Y:S02]  /*3bb0*/  @!P0 SYNCS.PHASECHK.TRANS64 P0, [R0+URZ], R3 ;  /* 0x00000003000085a7 */ /* 0x000f2400080010ff */
[----:B----4-:R-:W-:Y:S05]  /*3bc0*/  @!P0 BRA `(.L_x_77) ;  /* 0xfffffffc00f08947 */ /* 0x010fea000383ffff */
[----:B------:R-:W-:Y:S05]  /*3bd0*/  BRA `(.L_x_76) ;  /* 0x00000000000c7947 */ /* 0x000fea0003800000 */
.L_x_74:
[----:B------:R-:W-:-:S04]  /*3be0*/  UIADD3 UR5, UPT, UPT, UR7, 0xe0, URZ ;  /* 0x000000e007057890 */ /* 0x000fc8000fffe0ff */
[----:B------:R-:W-:-:S09]  /*3bf0*/  UPRMT UR5, UR4, 0x654, UR5 ;  /* 0x0000065404057896 */ /* 0x000fd20008000005 */
[----:B------:R-:W-:Y:S03]  /*3c00*/  SYNCS.ARRIVE.TRANS64.RED.A1T0 RZ, [UR5], RZ ;  /* 0x000000ffffff79a7 */ /* 0x000fe60008100405 */
.L_x_76:
[----:B-12---:R-:W-:Y:S01]  /*3c10*/  SHF.L.U32 R3, RZ, 0x1f, RZ ;  /* 0x0000001fff037819 */ /* 0x006fe200000006ff */
[----:B------:R-:W-:Y:S01]  /*3c20*/  UIADD3 UR5, UPT, UPT, UR7, 0xe0, URZ ;  /* 0x000000e007057890 */ /* 0x000fe2000fffe0ff */
[----:B------:R-:W-:Y:S02]  /*3c30*/  PLOP3.LUT P0, PT, PT, PT, UP0, 0x80, 0x8 ;  /* 0x000000000008781c */ /* 0x000fe40003f0f008 */
[----:B------:R-:W1:Y:S02]  /*3c40*/  SYNCS.PHASECHK.TRANS64.TRYWAIT P1, [UR7+0xe0], R3 ;  /* 0x0000e003ff0075a7 */ /* 0x000e640008021107 */
[----:B-1----:R-:W-:Y:S09]  /*3c50*/  @!P1 BRA `(.L_x_78) ;  /* 0x0000008000189947 */ /* 0x002ff20003800000 */
.L_x_166:
[----:B------:R-:W-:Y:S01]  /*3c60*/  @!UP0 UPRMT UR5, UR4, 0x654, UR5 ;  /* 0x0000065404058896 */ /* 0x000fe20008000005 */
[----:B------:R-:W-:Y:S02]  /*3c70*/  UMOV UR8, 0xffff ;  /* 0x0000ffff00087882 */ /* 0x000fe40000000000 */
[----:B------:R-:W-:-:S06]  /*3c80*/  UMOV UR4, 0x1 ;  /* 0x0000000100047882 */ /* 0x000fcc0000000000 */
[----:B------:R-:W-:Y:S01]  /*3c90*/  @!P0 SYNCS.ARRIVE.TRANS64.RED.A1T0 RZ, [UR5], RZ ;  /* 0x000000ffffff89a7 */ /* 0x000fe20008100405 */
[----:B------:R-:W-:Y:S01]  /*3ca0*/  NOP ;  /* 0x0000000000007918 */ /* 0x000fe20000000000 */
[----:B-1----:R-:W1:Y:S01]  /*3cb0*/  LDS R0, [UR6+0x14] ;  /* 0x00001406ff007984 */ /* 0x002e620008000800 */
[----:B------:R-:W-:-:S04]  /*3cc0*/  ULOP3.LUT UR5, UR21, 0xffff, URZ, 0xc0, !UPT ;  /* 0x0000ffff15057892 */ /* 0x000fc8000f8ec0ff */
[----:B------:R-:W-:-:S04]  /*3cd0*/  USHF.R.U32.HI UR5, URZ, 0x5, UR5 ;  /* 0x00000005ff057899 */ /* 0x000fc80008011605 */
[----:B------:R-:W-:Y:S02]  /*3ce0*/  USHF.L.U32 UR8, UR8, UR5, URZ ;  /* 0x0000000508087299 */ /* 0x000fe400080006ff */
[----:B------:R-:W-:-:S04]  /*3cf0*/  USHF.L.U32 UR4, UR4, UR5, URZ ;  /* 0x0000000504047299 */ /* 0x000fc800080006ff */
[----:B-1----:R-:W-:-:S04]  /*3d00*/  LOP3.LUT R0, R0, UR8, RZ, 0xc0, !PT ;  /* 0x0000000800007c12 */ /* 0x002fc8000f8ec0ff */
[----:B------:R-:W-:-:S13]  /*3d10*/  ISETP.NE.AND P0, PT, R0, UR8, PT ;  /* 0x0000000800007c0c */ /* 0x000fda000bf05270 */
[----:B------:R-:W-:Y:S05]  /*3d20*/  @P0 BRA `(.L_x_79) ;  /* 0x0000000000580947 */ /* 0x000fea0003800000 */
[----:B------:R-:W1:Y:S02]  /*3d30*/  LDS R0, [UR6+0x18] ;  /* 0x00001806ff007984 */ /* 0x000e640008000800 */
[----:B-1----:R-:W-:-:S04]  /*3d40*/  LOP3.LUT R0, R0, UR4, RZ, 0xc0, !PT ;  /* 0x0000000400007c12 */ /* 0x002fc8000f8ec0ff */
[----:B------:R-:W-:-:S13]  /*3d50*/  ISETP.NE.AND P0, PT, R0, UR4, PT ;  /* 0x0000000400007c0c */ /* 0x000fda000bf05270 */
[----:B------:R-:W-:Y:S05]  /*3d60*/  @P0 BRA `(.L_x_80) ;  /* 0x00000000003c0947 */ /* 0x000fea0003800000 */
[----:B------:R-:W1:Y:S01]  /*3d70*/  S2R R2, SR_LANEID ;  /* 0x0000000000027919 */ /* 0x000e620000000000 */
[----:B------:R-:W-:Y:S01]  /*3d80*/  ULOP3.LUT UR8, URZ, UR8, URZ, 0x33, !UPT ;  /* 0x00000008ff087292 */ /* 0x000fe2000f8e33ff */
[----:B------:R-:W-:Y:S01]  /*3d90*/  LOP3.LUT R4, RZ, UR4, RZ, 0x33, !PT ;  /* 0x00000004ff047c12 */ /* 0x000fe2000f8e33ff */
[----:B------:R-:W-:Y:S02]  /*3da0*/  VOTEU.ANY UR7, UPT, PT ;  /* 0x0000000000077886 */ /* 0x000fe400038e0100 */
[----:B------:R-:W-:Y:S01]  /*3db0*/  UFLO.U32 UR7, UR7 ;  /* 0x00000007000772bd */ /* 0x000fe200080e0000 */
[----:B------:R-:W2:Y:S01]  /*3dc0*/  REDUX UR4, R4 ;  /* 0x00000000040473c4 */ /* 0x000ea20000000000 */
[----:B------:R-:W-:-:S06]  /*3dd0*/  IMAD.U32 R0, RZ, RZ, UR8 ;  /* 0x00000008ff007e24 */ /* 0x000fcc000f8e00ff */
[----:B------:R1:W-:Y:S01]  /*3de0*/  UTCATOMSWS.AND URZ, UR8 ;  /* 0x0000000800ff79e3 */ /* 0x0003e20008000000 */
[----:B------:R-:W3:Y:S01]  /*3df0*/  REDUX UR5, R0 ;  /* 0x00000000000573c4 */ /* 0x000ee20000000000 */
[----:B-1----:R-:W-:Y:S01]  /*3e00*/  ISETP.EQ.U32.AND P0, PT, R2, UR7, PT ;  /* 0x0000000702007c0c */ /* 0x002fe2000bf02070 */
[----:B--2---:R-:W-:Y:S01]  /*3e10*/  IMAD.U32 R2, RZ, RZ, UR4 ;  /* 0x00000004ff027e24 */ /* 0x004fe2000f8e00ff */
[----:B---3--:R-:W-:-:S11]  /*3e20*/  MOV R3, UR5 ;  /* 0x0000000500037c02 */ /* 0x008fd60008000f00 */
[----:B------:R1:W-:Y:S04]  /*3e30*/  @P0 ATOMS.AND RZ, [UR6+0x14], R3 ;  /* 0x00001403ffff098c */ /* 0x0003e8000a800006 */
[----:B------:R1:W-:Y:S01]  /*3e40*/  @P0 ATOMS.AND RZ, [UR6+0x18], R2 ;  /* 0x00001802ffff098c */ /* 0x0003e2000a800006 */
[----:B------:R-:W-:Y:S05]  /*3e50*/  BRA `(.L_x_81) ;  /* 0x0000000000147947 */ /* 0x000fea0003800000 */
.L_x_80:
[----:B------:R-:W-:Y:S02]  /*3e60*/  MOV R2, 0x3e80 ;  /* 0x00003e8000027802 */ /* 0x000fe40000000f00 */
[----:B---345:R-:W-:Y:S05]  /*3e70*/  CALL.REL.NOINC `($__internal_0_$__cuda_sm10x_tcgen05_guardrail_trap_col_being_dealloced_not_returned_by_alloc) ;  /* 0x0000008000f47944 */ /* 0x038fea0003c00000 */
[----:B------:R-:W-:Y:S05]  /*3e80*/  BRA `(.L_x_81) ;  /* 0x0000000000087947 */ /* 0x000fea0003800000 */
.L_x_79:
[----:B------:R-:W-:Y:S02]  /*3e90*/  MOV R2, 0x3eb0 ;  /* 0x00003eb000027802 */ /* 0x000fe40000000f00 */
[----:B---345:R-:W-:Y:S05]  /*3ea0*/  CALL.REL.NOINC `($__internal_2_$__cuda_sm10x_tcgen05_guardrail_trap_unallocated_columns_being_dealloced) ;  /* 0x0000008400007944 */ /* 0x038fea0003c00000 */
.L_x_81:
[----:B------:R-:W-:Y:S01]  /*3eb0*/  NOP ;  /* 0x0000000000007918 */ /* 0x000fe20000000000 */
[----:B----4-:R-:W-:Y:S05]  /*3ec0*/  EXIT ;  /* 0x000000000000794d */ /* 0x010fea0003800000 */
.L_x_54:
[----:B------:R-:W-:-:S09]  /*3ed0*/  UISETP.NE.OR UP5, UPT, UR10, 0x3, !UP5 ;  /* 0x000000030a00788c */ /* 0x000fd2000efa5670 */
[----:B------:R-:W-:Y:S05]  /*3ee0*/  BRA.U UP5, `(.L_x_82) ;  /* 0x0000001105147547 */ /* 0x000fea000b800000 */
[----:B------:R-:W1:Y:S01]  /*3ef0*/  LDC R0, c[0x0][0xb30] ;  /* 0x0002cc00ff007b82 */ /* 0x000e620000000800 */
[----:B------:R-:W2:Y:S01]  /*3f00*/  LDCU.64 UR8, c[0x0][0x888] ;  /* 0x00011100ff0877ac */ /* 0x000ea20008000a00 */
[----:B------:R-:W-:Y:S02]  /*3f10*/  HFMA2 R29, -RZ, RZ, 0, 0 ;  /* 0x00000000ff1d7431 */ /* 0x000fe400000001ff */
[----:B------:R-:W-:Y:S01]  /*3f20*/  IMAD.MOV.U32 R31, RZ, RZ, 0x1 ;  /* 0x00000001ff1f7424 */ /* 0x000fe200078e00ff */
[----:B------:R-:W-:Y:S01]  /*3f30*/  MOV R23, 0x2000 ;  /* 0x0000200000177802 */ /* 0x000fe20000000f00 */
[----:B------:R-:W3:Y:S01]  /*3f40*/  LDCU.64 UR4, c[0x0][0x890] ;  /* 0x00011200ff0477ac */ /* 0x000ee20008000a00 */
[----:B------:R-:W-:Y:S01]  /*3f50*/  IMAD.MOV.U32 R30, RZ, RZ, RZ ;  /* 0x000000ffff1e7224 */ /* 0x000fe200078e00ff */
[----:B------:R-:W4:Y:S01]  /*3f60*/  LDC R19, c[0x0][0x370] ;  /* 0x0000dc00ff137b82 */ /* 0x000f220000000800 */
[----:B------:R-:W-:Y:S01]  /*3f70*/  UMOV UR7, 0x400 ;  /* 0x0000040000077882 */ /* 0x000fe20000000000 */
[----:B------:R-:W-:-:S02]  /*3f80*/  UPLOP3.LUT UP1, UPT, UPT, UPT, UPT, 0x40, 0x4 ;  /* 0x000000000004789c */ /* 0x000fc40003f2e870 */
[----:B------:R-:W-:-:S04]  /*3f90*/  ULEA UR7, UR37, UR7, 0x18 ;  /* 0x0000000725077291 */ /* 0x000fc8000f8ec0ff */
[----:B------:R-:W4:Y:S01]  /*3fa0*/  LDC R2, c[0x0][0xb0c] ;  /* 0x0002c300ff027b82 */ /* 0x000f220000000800 */
[----:B------:R-:W-:Y:S02]  /*3fb0*/  UIADD3 UR13, UPT, UPT, UR7, 0x48, URZ ;  /* 0x00000048070d7890 */ /* 0x000fe4000fffe0ff */
[----:B--2---:R-:W-:Y:S02]  /*3fc0*/  UISETP.NE.U32.AND UP2, UPT, UR8, URZ, UPT ;  /* 0x000000ff0800728c */ /* 0x004fe4000bf45070 */
[----:B------:R-:W-:Y:S02]  /*3fd0*/  UIADD3 UR33, UPT, UPT, UR7, 0x30, URZ ;  /* 0x0000003007217890 */ /* 0x000fe4000fffe0ff */
[----:B---3--:R-:W-:Y:S01]  /*3fe0*/  UISETP.NE.U32.AND UP3, UPT, UR4, URZ, UPT ;  /* 0x000000ff0400728c */ /* 0x008fe2000bf65070 */
[----:B------:R-:W2:Y:S01]  /*3ff0*/  LDC R18, c[0x0][0xb20] ;  /* 0x0002c800ff127b82 */ /* 0x000ea20000000800 */
[----:B-1----:R-:W-:Y:S01]  /*4000*/  ISETP.NE.AND P1, PT, R0, 0x1, PT ;  /* 0x000000010000780c */ /* 0x002fe20003f25270 */
[----:B------:R-:W-:-:S02]  /*4010*/  UISETP.NE.AND.EX UP2, UPT, UR9, URZ, UPT, UP2 ;  /* 0x000000ff0900728c */ /* 0x000fc4000bf45320 */
[----:B------:R-:W-:Y:S02]  /*4020*/  UIADD3 UR25, UPT, UPT, UR7, 0x38, URZ ;  /* 0x0000003807197890 */ /* 0x000fe4000fffe0ff */
[----:B------:R-:W-:Y:S02]  /*4030*/  UIADD3 UR17, UPT, UPT, UR7, 0x40, URZ ;  /* 0x0000004007117890 */ /* 0x000fe4000fffe0ff */
[----:B------:R-:W1:Y:S01]  /*4040*/  LDC.64 R32, c[0x0][0x348] ;  /* 0x0000d200ff207b82 */ /* 0x000e620000000a00 */
[----:B------:R-:W-:Y:S02]  /*4050*/  UPRMT UR13, UR37, 0x654, UR13 ;  /* 0x00000654250d7896 */ /* 0x000fe4000800000d */
[----:B------:R-:W-:-:S05]  /*4060*/  UISETP.NE.AND.EX UP3, UPT, UR5, URZ, UPT, UP3 ;  /* 0x000000ff0500728c */ /* 0x000fca000bf65330 */
[----:B------:R-:W3:Y:S08]  /*4070*/  LDC.64 R16, c[0x0][0xb10] ;  /* 0x0002c400ff107b82 */ /* 0x000ef00000000a00 */
[----:B------:R-:W1:Y:S08]  /*4080*/  LDC.64 R6, c[0x0][0xb18] ;  /* 0x0002c600ff067b82 */ /* 0x000e700000000a00 */
[----:B------:R-:W1:Y:S08]  /*4090*/  LDC.64 R4, c[0x0][0xb28] ;  /* 0x0002ca00ff047b82 */ /* 0x000e700000000a00 */
[----:B--2-4-:R-:W1:Y:S02]  /*40a0*/  LDC R22, c[0x0][0x374] ;  /* 0x0000dd00ff167b82 */ /* 0x014e640000000800 */
.L_x_93:
[C---:B------:R-:W-:Y:S02]  /*40b0*/  LEA R0, R30.reuse, UR7, 0x3 ;  /* 0x000000071e007c11 */ /* 0x040fe4000f8e18ff */
[----:B------:R-:W-:Y:S02]  /*40c0*/  SHF.L.U32 R3, R29, 0x1f, RZ ;  /* 0x0000001f1d037819 */ /* 0x000fe400000006ff */
[----:B------:R-:W-:Y:S02]  /*40d0*/  LEA R24, R30, UR7, 0x4 ;  /* 0x000000071e187c11 */ /* 0x000fe4000f8e20ff */
[----:B--2---:R-:W2:Y:S02]  /*40e0*/  SYNCS.PHASECHK.TRANS64.TRYWAIT P0, [R0+URZ+0x80], R3 ;  /* 0x00008003000075a7 */ /* 0x004ea400080011ff */
[----:B--2---:R-:W-:Y:S05]  /*40f0*/  @!P0 BRA `(.L_x_83) ;  /* 0x0000007c00088947 */ /* 0x004fea0003800000 */
.L_x_167:
[----:B------:R-:W-:Y:S01]  /*4100*/  ISETP.GE.AND P0, PT, R72, 0x1, PT ;  /* 0x000000014800780c */ /* 0x000fe20003f06270 */
[----:B------:R-:W4:Y:S01]  /*4110*/  LDS.128 R24, [R24+0xf0] ;  /* 0x0000f00018187984 */ /* 0x000f220000000c00 */
[----:B--2---:R-:W-:Y:S01]  /*4120*/  VIADD R0, R0, 0x90 ;  /* 0x0000009000007836 */ /* 0x004fe20000000000 */
[----:B------:R-:W-:Y:S01]  /*4130*/  @!PT LDS RZ, [RZ] ;  /* 0x00000000fffff984 */ /* 0x000fe20000000800 */
[----:B------:R-:W-:Y:S01]  /*4140*/  @!PT LDS RZ, [RZ] ;  /* 0x00000000fffff984 */ /* 0x000fe20000000800 */
[----:B------:R-:W-:Y:S01]  /*4150*/  @!PT LDS RZ, [RZ] ;  /* 0x00000000fffff984 */ /* 0x000fe20000000800 */
[----:B------:R-:W-:Y:S01]  /*4160*/  @!PT LDS RZ, [RZ] ;  /* 0x00000000fffff984 */ /* 0x000fe20000000800 */
[----:B------:R2:W-:Y:S06]  /*4170*/  MEMBAR.ALL.CTA ;  /* 0x0000000000007992 */ /* 0x0005ec0000008000 */
[----:B--2---:R-:W2:Y:S01]  /*4180*/  FENCE.VIEW.ASYNC.S ;  /* 0x00000000000073c6 */ /* 0x004ea20000000000 */
[----:B------:R-:W-:Y:S04]  /*4190*/  PRMT R0, RZ, 0x654, R0 ;  /* 0x00000654ff007816 */ /* 0x000fe80000000000 */
[----:B--2---:R2:W-:Y:S01]  /*41a0*/  SYNCS.ARRIVE.TRANS64.RED.A1T0 RZ, [R0+URZ], RZ ;  /* 0x000000ff00ff79a7 */ /* 0x0045e200081004ff */
[----:B----4-:R-:W-:Y:S11]  /*41b0*/  LOP3.LUT P3, RZ, R26, 0x1, RZ, 0xc0, !PT ;  /* 0x000000011aff7812 */ /* 0x010ff6000786c0ff */
[----:B------:R-:W-:Y:S02]  /*41c0*/  @!UPT UIADD3 URZ, UPT, UPT, URZ, URZ, URZ ;  /* 0x000000fffffff290 */ /* 0x000fe4000fffe0ff */
[----:B------:R-:W-:Y:S02]  /*41d0*/  @P3 MOV R13, R24 ;  /* 0x00000018000d3202 */ /* 0x000fe40000000f00 */
[----:B------:R-:W-:Y:S01]  /*41e0*/  @P3 LOP3.LUT R8, R25, 0xffff, RZ, 0xc0, !PT ;  /* 0x0000ffff19083812 */ /* 0x000fe200078ec0ff */
[----:B--2---:R-:W-:Y:S06]  /*41f0*/  @!P0 BRA `(.L_x_84) ;  /* 0x0000000000a48947 */ /* 0x004fec0003800000 */
[----:B-1----:R-:W-:Y:S01]  /*4200*/  IMAD.HI.U32 R35, R22, R7, RZ ;  /* 0x0000000716237227 */ /* 0x002fe200078e00ff */
[----:B------:R-:W-:Y:S02]  /*4210*/  ISETP.NE.AND P0, PT, R6, 0x1, PT ;  /* 0x000000010600780c */ /* 0x000fe40003f05270 */
[----:B------:R-:W-:Y:S01]  /*4220*/  ISETP.NE.AND P2, PT, R72, 0x1, PT ;  /* 0x000000014800780c */ /* 0x000fe20003f45270 */
[----:B---3--:R-:W-:Y:S01]  /*4230*/  IMAD.HI.U32 R34, R19, R16, RZ ;  /* 0x0000001013227227 */ /* 0x008fe200078e00ff */
[----:B------:R-:W-:Y:S02]  /*4240*/  SHF.R.U32.HI R35, RZ, R18, R35 ;  /* 0x00000012ff237219 */ /* 0x000fe40000011623 */
[----:B------:R-:W-:Y:S01]  /*4250*/  ISETP.NE.AND P4, PT, R2, 0x1, PT ;  /* 0x000000010200780c */ /* 0x000fe20003f85270 */
[----:B------:R-:W-:Y:S01]  /*4260*/  IMAD.HI.U32 R36, R13, R16, RZ ;  /* 0x000000100d247227 */ /* 0x000fe200078e00ff */
[----:B------:R-:W-:Y:S02]  /*4270*/  SHF.R.U32.HI R34, RZ, R17, R34 ;  /* 0x00000011ff227219 */ /* 0x000fe40000011622 */
[----:B------:R-:W-:Y:S01]  /*4280*/  SEL R3, R22, R35, !P0 ;  /* 0x0000002316037207 */ /* 0x000fe20004000000 */
[C---:B------:R-:W-:Y:S01]  /*4290*/  IMAD.HI.U32 R35, R8.reuse, R7, RZ ;  /* 0x0000000708237227 */ /* 0x040fe200078e00ff */
[----:B------:R-:W-:Y:S02]  /*42a0*/  SEL R11, R19, R34, !P4 ;  /* 0x00000022130b7207 */ /* 0x000fe40006000000 */
[----:B------:R-:W-:Y:S01]  /*42b0*/  SHF.R.U32.HI R36, RZ, R17, R36 ;  /* 0x00000011ff247219 */ /* 0x000fe20000011624 */
[----:B------:R-:W-:Y:S01]  /*42c0*/  IMAD.HI.U32 R38, R3, R4, RZ ;  /* 0x0000000403267227 */ /* 0x000fe200078e00ff */
[----:B------:R-:W-:Y:S03]  /*42d0*/  SHF.R.U32.HI R35, RZ, R18, R35 ;  /* 0x00000012ff237219 */ /* 0x000fe60000011623 */
[----:B------:R-:W-:Y:S01]  /*42e0*/  IMAD.HI.U32 R34, R11, R4, RZ ;  /* 0x000000040b227227 */ /* 0x000fe200078e00ff */
[----:B------:R-:W-:Y:S02]  /*42f0*/  @P2 SHF.R.U32.HI R3, RZ, R5, R38 ;  /* 0x00000005ff032219 */ /* 0x000fe40000011626 */
[----:B------:R-:W-:Y:S02]  /*4300*/  SEL R9, R8, R35, !P0 ;  /* 0x0000002308097207 */ /* 0x000fe40004000000 */
[----:B------:R-:W-:Y:S01]  /*4310*/  @P2 SHF.R.U32.HI R11, RZ, R5, R34 ;  /* 0x00000005ff0b2219 */ /* 0x000fe20000011622 */
[C---:B------:R-:W-:Y:S01]  /*4320*/  IMAD R10, R72.reuse, R3, RZ ;  /* 0x00000003480a7224 */ /* 0x040fe200078e02ff */
[----:B------:R-:W-:Y:S01]  /*4330*/  SEL R3, R13, R36, !P4 ;  /* 0x000000240d037207 */ /* 0x000fe20006000000 */
[C---:B------:R-:W-:Y:S03]  /*4340*/  IMAD.HI.U32 R14, R9.reuse, R4, RZ ;  /* 0x00000004090e7227 */ /* 0x040fe600078e00ff */
[----:B------:R-:W-:Y:S01]  /*4350*/  ISETP.GE.AND P0, PT, R9, R10, PT ;  /* 0x0000000a0900720c */ /* 0x000fe20003f06270 */
[C---:B------:R-:W-:Y:S01]  /*4360*/  IMAD R12, R72.reuse, R11, RZ ;  /* 0x0000000b480c7224 */ /* 0x040fe200078e02ff */
[-C--:B------:R-:W-:Y:S04]  /*4370*/  SHF.R.U32.HI R14, RZ, R5.reuse, R14 ;  /* 0x00000005ff0e7219 */ /* 0x080fe8000001160e */
[----:B------:R-:W-:Y:S02]  /*4380*/  ISETP.GE.OR P0, PT, R3, R12, P0 ;  /* 0x0000000c0300720c */ /* 0x000fe40000706670 */
[----:B------:R-:W-:Y:S05]  /*4390*/  SEL R15, R9, R14, !P2 ;  /* 0x0000000e090f7207 */ /* 0x000fea0005000000 */
[----:B------:R-:W-:Y:S04]  /*43a0*/  IMAD.MOV R14, RZ, RZ, -R15 ;  /* 0x000000ffff0e7224 */ /* 0x000fe800078e0a0f */
[----:B------:R-:W-:Y:S02]  /*43b0*/  IMAD R14, R72, R14, R9 ;  /* 0x0000000e480e7224 */ /* 0x000fe400078e0209 */
[C---:B------:R-:W-:Y:S05]  /*43c0*/  @!P0 IMAD.HI.U32 R10, R3.reuse, R4, RZ ;  /* 0x00000004030a8227 */ /* 0x040fea00078e00ff */
[----:B------:R-:W-:Y:S04]  /*43d0*/  @!P0 SHF.R.U32.HI R10, RZ, R5, R10 ;  /* 0x00000005ff0a8219 */ /* 0x000fe8000001160a */
[----:B------:R-:W-:Y:S01]  /*43e0*/  @!P0 SEL R0, R3, R10, !P2 ;  /* 0x0000000a03008207 */ /* 0x000fe20005000000 */
[----:B------:R-:W-:Y:S03]  /*43f0*/  IMAD.MOV R10, RZ, RZ, -R3 ;  /* 0x000000ffff0a7224 */ /* 0x000fe600078e0a03 */
[----:B------:R-:W-:Y:S01]  /*4400*/  @!P0 IADD3 R15, PT, PT, R15, -R0, RZ ;  /* 0x800000000f0f8210 */ /* 0x000fe20007ffe0ff */
[----:B------:R-:W-:Y:S01]  /*4410*/  @!P0 IMAD R0, R11, R14, R0 ;  /* 0x0000000e0b008224 */ /* 0x000fe200078e0200 */
[----:B------:R-:W-:Y:S01]  /*4420*/  IADD3 R11, PT, PT, -R9, RZ, RZ ;  /* 0x000000ff090b7210 */ /* 0x000fe20007ffe1ff */
[----:B------:R-:W-:Y:S02]  /*4430*/  IMAD R13, R2, R10, R13 ;  /* 0x0000000a020d7224 */ /* 0x000fe400078e020d */
[----:B------:R-:W-:Y:S02]  /*4440*/  @!P0 IMAD R9, R15, R72, R3 ;  /* 0x000000480f098224 */ /* 0x000fe400078e0203 */
[----:B------:R-:W-:Y:S02]  /*4450*/  @!P0 IMAD.MOV.U32 R3, RZ, RZ, R0 ;  /* 0x000000ffff038224 */ /* 0x000fe400078e0000 */
[----:B------:R-:W-:Y:S02]  /*4460*/  IMAD R8, R6, R11, R8 ;  /* 0x0000000b06087224 */ /* 0x000fe400078e0208 */
[----:B------:R-:W-:Y:S02]  /*4470*/  IMAD R13, R3, R2, R13 ;  /* 0x00000002030d7224 */ /* 0x000fe400078e020d */
[----:B------:R-:W-:Y:S02]  /*4480*/  IMAD R8, R9, R6, R8 ;  /* 0x0000000609087224 */ /* 0x000fe400078e0208 */
.L_x_84:
[----:B------:R-:W-:Y:S05]  /*4490*/  BRA.U UP1, `(.L_x_85) ;  /* 0x0000000101107547 */ /* 0x000fea000b800000 */
[----:B------:R-:W-:Y:S04]  /*44a0*/  MOV R0, UR6 ;  /* 0x0000000600007c02 */ /* 0x000fe80008000f00 */
[----:B------:R-:W-:Y:S04]  /*44b0*/  SHF.L.U32 R3, R0, 0x1f, RZ ;  /* 0x0000001f00037819 */ /* 0x000fe800000006ff */
[----:B------:R-:W2:Y:S02]  /*44c0*/  SYNCS.PHASECHK.TRANS64.TRYWAIT P0, [UR7+0x78], R3 ;  /* 0x00007803ff0075a7 */ /* 0x000ea40008001107 */
[----:B--2---:R-:W-:Y:S05]  /*44d0*/  @!P0 BRA `(.L_x_86) ;  /* 0x0000007800248947 */ /* 0x004fea0003800000 */
.L_x_85:
[----:B------:R-:W-:Y:S02]  /*44e0*/  R2UR UR35, R21 ;  /* 0x00000000152372ca */ /* 0x000fe400000e0000 */
[----:B------:R-:W-:Y:S02]  /*44f0*/  R2UR UR34, R20 ;  /* 0x00000000142272ca */ /* 0x000fe400000e0000 */
[----:B------:R-:W-:Y:S02]  /*4500*/  ISETP.NE.U32.AND P2, PT, RZ, UR4, PT ;  /* 0x00000004ff007c0c */ /* 0x000fe4000bf45070 */
[----:B------:R-:W-:Y:S02]  /*4510*/  SHF.L.U32 R12, R31, 0x1f, RZ ;  /* 0x0000001f1f0c7819 */ /* 0x000fe400000006ff */
[----:B------:R-:W-:Y:S05]  /*4520*/  ISETP.NE.AND.EX P2, PT, RZ, UR5, PT, P2 ;  /* 0x00000005ff007c0c */ /* 0x000fea000bf45320 */
[----:B------:R-:W-:Y:S02]  /*4530*/  USHF.L.U32 UR35, UR35, 0x7, URZ ;  /* 0x0000000723237899 */ /* 0x000fe400080006ff */
[----:B------:R-:W-:Y:S01]  /*4540*/  USHF.L.U32 UR34, UR34, 0x8, URZ ;  /* 0x0000000822227899 */ /* 0x000fe200080006ff */
[----:B------:R-:W-:Y:S11]  /*4550*/  BRA.U !UP3, `(.L_x_87) ;  /* 0x000000010b347547 */ /* 0x000ff6000b800000 */
[----:B------:R-:W-:Y:S01]  /*4560*/  UPLOP3.LUT UP0, UPT, UPT, UPT, UP2, 0x80, 0x8 ;  /* 0x000000000008789c */ /* 0x000fe20003f0f020 */
[----:B--2---:R-:W-:Y:S02]  /*4570*/  HFMA2 R0, -RZ, RZ, 0, 5.9604644775390625e-08 ;  /* 0x00000001ff007431 */ /* 0x004fe400000001ff */
[----:B------:R-:W-:Y:S03]  /*4580*/  IMAD.MOV.U32 R171, RZ, RZ, 0x1 ;  /* 0x00000001ffab7424 */ /* 0x000fe600078e00ff */
[----:B------:R-:W-:Y:S05]  /*4590*/  PLOP3.LUT P0, PT, PT, PT, UP0, 0x80, 0x8 ;  /* 0x000000000008781c */ /* 0x000fea0003f0f008 */
[----:B------:R-:W2:Y:S01]  /*45a0*/  @UP0 LDCU.64 UR10, c[0x0][0x888] ;  /* 0x00011100ff0a07ac */ /* 0x000ea20008000a00 */
[----:B------:R-:W-:Y:S07]  /*45b0*/  @UP0 UIMAD UR8, UR36, UR4, URZ ;  /* 0x00000004240802a4 */ /* 0x000fee000f8e02ff */
[----:B------:R-:W-:Y:S01]  /*45c0*/  @!P0 PRMT R171, R0, 0x7610, R171 ;  /* 0x0000761000ab8816 */ /* 0x000fe200000000ab */
[----:B--2---:R-:W-:Y:S03]  /*45d0*/  @UP0 UIMAD.WIDE UR10, UR8, 0x4, UR10 ;  /* 0x00000004080a08a5 */ /* 0x004fe6000f8e020a */
[----:B------:R-:W2:Y:S03]  /*45e0*/  @!UP0 LDCU UR8, c[0x0][0x880] ;  /* 0x00011000ff0887ac */ /* 0x000ea60008000800 */
[----:B------:R-:W-:Y:S01]  /*45f0*/  IMAD.U32 R10, RZ, RZ, UR10 ;  /* 0x0000000aff0a7e24 */ /* 0x000fe2000f8e00ff */
[----:B------:R-:W-:Y:S05]  /*4600*/  MOV R11, UR11 ;  /* 0x0000000b000b7c02 */ /* 0x000fea0008000f00 */
[----:B-----5:R4:W5:Y:S02]  /*4610*/  @P0 LDG.E R81, desc[UR46][R10.64] ;  /* 0x0000002e0a510981 */ /* 0x020964000c1e1900 */
[----:B--2-4-:R-:W-:Y:S07]  /*4620*/  @!P0 IMAD.U32 R81, RZ, RZ, UR8 ;  /* 0x00000008ff518e24 */ /* 0x014fee000f8e00ff */
.L_x_87:
[----:B-----5:R-:W-:Y:S01]  /*4630*/  @!P2 FSETP.EQ.AND P0, PT, R81, RZ, PT ;  /* 0x000000ff5100a20b */ /* 0x020fe20003f02000 */
[----:B------:R-:W-:Y:S01]  /*4640*/  @!UPT UIADD3 URZ, UPT, UPT, URZ, URZ, URZ ;  /* 0x000000fffffff290 */ /* 0x000fe2000fffe0ff */
[----:B------:R-:W-:Y:S11]  /*4650*/  @!P2 BRA `(.L_x_88) ;  /* 0x000000000014a947 */ /* 0x000ff60003800000 */
[----:B------:R-:W-:Y:S02]  /*4660*/  LOP3.LUT P2, RZ, R171, 0xff, RZ, 0xc0, !PT ;  /* 0x000000ffabff7812 */ /* 0x000fe4000784c0ff */
[----:B------:R-:W-:Y:S04]  /*4670*/  PLOP3.LUT P0, PT, PT, PT, UP0, 0x80, 0x8 ;  /* 0x000000000008781c */ /* 0x000fe80003f0f008 */
[----:B------:R-:W-:Y:S07]  /*4680*/  PLOP3.LUT P0, PT, P0, PT, PT, 0x8, 0x80 ;  /* 0x000000000080781c */ /* 0x000fee000070e170 */
[----:B------:R-:W-:Y:S11]  /*4690*/  @P2 FSETP.EQ.AND P0, PT, R81, RZ, PT ;  /* 0x000000ff5100220b */ /* 0x000ff60003f02000 */
[----:B------:R-:W-:Y:S02]  /*46a0*/  @!UPT UIADD3 URZ, UPT, UPT, URZ, URZ, URZ ;  /* 0x000000fffffff290 */ /* 0x000fe4000fffe0ff */
.L_x_88:
[----:B------:R-:W4:Y:S01]  /*46b0*/  SYNCS.PHASECHK.TRANS64.TRYWAIT P2, [UR7+0x50], R12 ;  /* 0x0000500cff0075a7 */ /* 0x000f220008041107 */
[----:B------:R-:W-:Y:S04]  /*46c0*/  ELECT P4, URZ, PT ;  /* 0x0000000000ff782f */ /* 0x000fe80003880000 */
[----:B------:R-:W-:Y:S11]  /*46d0*/  PLOP3.LUT P4, PT, P0, P4, PT, 0xf2, 0x2f ;  /* 0x00000000002f781c */ /* 0x000ff60000789e72 */
[----:B------:R-:W-:Y:S02]  /*46e0*/  @!UPT UIADD3 URZ, UPT, UPT, URZ, URZ, URZ ;  /* 0x000000fffffff290 */ /* 0x000fe4000fffe0ff */
[----:B-1----:R-:W-:Y:S05]  /*46f0*/  @!P4 IADD3 R9, P0, PT, R32, 0x580, RZ ;  /* 0x000005802009c810 */ /* 0x002fea0007f1e0ff */
[----:B--2---:R-:W-:Y:S01]  /*4700*/  @!P4 IMAD.X R0, RZ, RZ, R33, P0 ;  /* 0x000000ffff00c224 */ /* 0x004fe200000e0621 */
[----:B----4-:R-:W-:Y:S07]  /*4710*/  @!P2 BRA `(.L_x_89) ;  /* 0x0000007400aca947 */ /* 0x010fee0003800000 */
.L_x_170:
[----:B------:R-:W-:Y:S01]  /*4720*/  @!P4 R2UR UR8, R0 ;  /* 0x000000000008c2ca */ /* 0x000fe200000e0000 */
[----:B------:R-:W-:Y:S01]  /*4730*/  VOTEU.ALL UP1, P4 ;  /* 0x0000000000ff7886 */ /* 0x000fe20002020000 */
[----:B------:R-:W-:Y:S01]  /*4740*/  @!P4 R2UR UR9, R9 ;  /* 0x000000000909c2ca */ /* 0x000fe200000e0000 */
[----:B------:R-:W-:Y:S01]  /*4750*/  @!P4 IMAD.MOV.U32 R0, RZ, RZ, 0x2000 ;  /* 0x00002000ff00c424 */ /* 0x000fe200078e00ff */
[----:B------:R-:W-:Y:S01]  /*4760*/  UMOV UR10, 0x0 ;  /* 0x00000000000a7882 */ /* 0x000fe20000000000 */
[----:B------:R-:W-:Y:S01]  /*4770*/  UMOV UR11, 0x10000000 ;  /* 0x10000000000b7882 */ /* 0x000fe20000000000 */
[----:B------:R-:W-:Y:S01]  /*4780*/  @!UP1 UIADD3 UR32, UPT, UPT, UR7, 0x200, URZ ;  /* 0x0000020007209890 */ /* 0x000fe2000fffe0ff */
[----:B------:R-:W-:Y:S01]  /*4790*/  @!P4 IADD3 R9, P0, PT, R32, 0x580, RZ ;  /* 0x000005802009c810 */ /* 0x000fe20007f1e0ff */
[----:B------:R-:W-:Y:S05]  /*47a0*/  VOTEU.ALL UP1, P4 ;  /* 0x0000000000ff7886 */ /* 0x000fea0002020000 */
[----:B------:R-:W-:Y:S01]  /*47b0*/  IMAD.U32 R11, RZ, RZ, UR8 ;  /* 0x00000008ff0b7e24 */ /* 0x000fe2000f8e00ff */
[----:B------:R-:W-:Y:S01]  /*47c0*/  UPRMT UR8, UR37, 0x654, UR33 ;  /* 0x0000065425087896 */ /* 0x000fe20008000021 */
[----:B------:R-:W-:Y:S03]  /*47d0*/  IMAD.U32 R10, RZ, RZ, UR9 ;  /* 0x00000009ff0a7e24 */ /* 0x000fe6000f8e00ff */
[----:B------:R-:W-:Y:S02]  /*47e0*/  @!P4 R2UR UR15, R11 ;  /* 0x000000000b0fc2ca */ /* 0x000fe400000e0000 */
[----:B------:R-:W-:Y:S11]  /*47f0*/  @!P4 R2UR UR14, R10 ;  /* 0x000000000a0ec2ca */ /* 0x000ff600000e0000 */
[----:B------:R-:W-:Y:S02]  /*4800*/  @!UPT UIADD3 URZ, UPT, UPT, URZ, URZ, URZ ;  /* 0x000000fffffff290 */ /* 0x000fe4000fffe0ff */
[----:B------:R2:W-:Y:S01]  /*4810*/  @!UP1 UTMALDG.3D [UR32], [UR14], desc[UR10] ;  /* 0x00000a200e0095b4 */ /* 0x0005e20008011000 */
[----:B------:R4:W-:Y:S01]  /*4820*/  @!P4 SYNCS.ARRIVE.TRANS64.RED.A0TR RZ, [UR7+0x30], R0 ;  /* 0x00003000ffffc9a7 */ /* 0x0009e20008300407 */
[----:B------:R-:W-:Y:S01]  /*4830*/  SYNCS.ARRIVE.TRANS64.RED.A1T0 RZ, [UR8], RZ ;  /* 0x000000ffffff79a7 */ /* 0x000fe20008100408 */
[----:B----4-:R-:W-:Y:S01]  /*4840*/  @!P4 IMAD.X R0, RZ, RZ, R33, P0 ;  /* 0x000000ffff00c224 */ /* 0x010fe200000e0621 */
[----:B------:R-:W4:Y:S02]  /*4850*/  SYNCS.PHASECHK.TRANS64.TRYWAIT P2, [UR7+0x58], R12 ;  /* 0x0000580cff0075a7 */ /* 0x000f240008041107 */
[----:B--2-4-:R-:W-:Y:S05]  /*4860*/  @!P2 BRA `(.L_x_90) ;  /* 0x000000740070a947 */ /* 0x014fea0003800000 */
.L_x_172:
        /* <DEDUP_REMOVED lines=8> */
[----:B------:R-:W-:Y:S01]  /*48f0*/  @!UP1 UIADD3 UR24, UPT, UPT, UR7, 0x2200, URZ ;  /* 0x0000220007189890 */ /* 0x000fe2000fffe0ff */
[----:B------:R-:W-:Y:S01]  /*4900*/  VOTEU.ALL UP1, P4 ;  /* 0x0000000000ff7886 */ /* 0x000fe20002020000 */
[----:B------:R-:W-:Y:S01]  /*4910*/  UMOV UR27, UR35 ;  /* 0x00000023001b7c82 */ /* 0x000fe20008000000 */
[----:B------:R-:W-:Y:S02]  /*4920*/  UMOV UR28, UR36 ;  /* 0x00000024001c7c82 */ /* 0x000fe40008000000 */
[----:B------:R-:W-:Y:S01]  /*4930*/  IMAD.U32 R11, RZ, RZ, UR8 ;  /* 0x00000008ff0b7e24 */ /* 0x000fe2000f8e00ff */
[----:B------:R-:W-:Y:S01]  /*4940*/  UPRMT UR8, UR37, 0x654, UR25 ;  /* 0x0000065425087896 */ /* 0x000fe20008000019 */
[----:B------:R-:W-:Y:S02]  /*4950*/  IMAD.U32 R10, RZ, RZ, UR9 ;  /* 0x00000009ff0a7e24 */ /* 0x000fe4000f8e00ff */
[----:B------:R-:W-:Y:S01]  /*4960*/  @!P4 IMAD.X R20, RZ, RZ, R33, P0 ;  /* 0x000000ffff14c224 */ /* 0x000fe200000e0621 */
[----:B------:R-:W-:Y:S02]  /*4970*/  @!P4 R2UR UR15, R11 ;  /* 0x000000000b0fc2ca */ /* 0x000fe400000e0000 */
[----:B------:R-:W-:Y:S11]  /*4980*/  @!P4 R2UR UR14, R10 ;  /* 0x000000000a0ec2ca */ /* 0x000ff600000e0000 */
[----:B------:R-:W-:Y:S02]  /*4990*/  @!UPT UIADD3 URZ, UPT, UPT, URZ, URZ, URZ ;  /* 0x000000fffffff290 */ /* 0x000fe4000fffe0ff */
[----:B------:R2:W-:Y:S01]  /*49a0*/  @!UP1 UTMALDG.3D [UR24], [UR14], desc[UR10] ;  /* 0x00000a180e0095b4 */ /* 0x0005e20008011000 */
[----:B------:R2:W-:Y:S01]  /*49b0*/  @!P4 SYNCS.ARRIVE.TRANS64.RED.A0TR RZ, [UR7+0x38], R0 ;  /* 0x00003800ffffc9a7 */ /* 0x0005e20008300407 */
[----:B------:R-:W-:Y:S01]  /*49c0*/  SYNCS.ARRIVE.TRANS64.RED.A1T0 RZ, [UR8], RZ ;  /* 0x000000ffffff79a7 */ /* 0x000fe20008100408 */
[----:B------:R-:W4:Y:S02]  /*49d0*/  SYNCS.PHASECHK.TRANS64.TRYWAIT P2, [UR7+0x60], R12 ;  /* 0x0000600cff0075a7 */ /* 0x000f240008041107 */
[----:B--2-4-:R-:W-:Y:S05]  /*49e0*/  @!P2 BRA `(.L_x_91) ;  /* 0x000000740028a947 */ /* 0x014fea0003800000 */
.L_x_174:
[----:B------:R-:W2:Y:S01]  /*49f0*/  LDC.64 R14, c[0x0][0xb10] ;  /* 0x0002c400ff0e7b82 */ /* 0x000ea20000000a00 */
[----:B------:R-:W-:Y:S01]  /*4a00*/  @!P4 R2UR UR8, R20 ;  /* 0x000000001408c2ca */ /* 0x000fe200000e0000 */
[----:B------:R-:W-:Y:S01]  /*4a10*/  VOTEU.ALL UP1, P4 ;  /* 0x0000000000ff7886 */ /* 0x000fe20002020000 */
[----:B------:R-:W-:Y:S01]  /*4a20*/  @!P4 R2UR UR9, R21 ;  /* 0x000000001509c2ca */ /* 0x000fe200000e0000 */
[----:B------:R-:W-:Y:S01]  /*4a30*/  UMOV UR10, 0x0 ;  /* 0x00000000000a7882 */ /* 0x000fe20000000000 */
[----:B------:R-:W-:Y:S03]  /*4a40*/  UMOV UR11, 0x10000000 ;  /* 0x10000000000b7882 */ /* 0x000fe60000000000 */
[----:B------:R-:W4:Y:S01]  /*4a50*/  LDC.64 R10, c[0x0][0xb18] ;  /* 0x0002c600ff0a7b82 */ /* 0x000f220000000a00 */
[----:B------:R-:W-:Y:S01]  /*4a60*/  @!UP1 UIADD3 UR18, UPT, UPT, UR34, 0x80, URZ ;  /* 0x0000008022129890 */ /* 0x000fe2000fffe0ff */
[----:B------:R-:W-:Y:S01]  /*4a70*/  @P3 SHF.R.U32.HI R28, RZ, 0x10, R25 ;  /* 0x00000010ff1c3819 */ /* 0x000fe20000011619 */
[----:B------:R-:W-:Y:S01]  /*4a80*/  @!UP1 UIADD3 UR16, UPT, UPT, UR7, 0x4200, URZ ;  /* 0x0000420007109890 */ /* 0x000fe2000fffe0ff */
[----:B------:R-:W-:Y:S01]  /*4a90*/  VIADD R30, R30, 0x1 ;  /* 0x000000011e1e7836 */ /* 0x000fe20000000000 */
[----:B------:R-:W-:Y:S03]  /*4aa0*/  VOTEU.ALL UP1, P4 ;  /* 0x0000000000ff7886 */ /* 0x000fe60002020000 */
[----:B------:R-:W5:Y:S01]  /*4ab0*/  @!P1 LDC R0, c[0x0][0xb20] ;  /* 0x0002c800ff009b82 */ /* 0x000f620000000800 */
[----:B------:R-:W-:Y:S01]  /*4ac0*/  UMOV UR19, UR35 ;  /* 0x0000002300137c82 */ /* 0x000fe20008000000 */
[----:B------:R-:W-:Y:S01]  /*4ad0*/  IMAD.U32 R21, RZ, RZ, UR8 ;  /* 0x00000008ff157e24 */ /* 0x000fe2000f8e00ff */
[----:B------:R-:W-:Y:S05]  /*4ae0*/  UMOV UR20, UR36 ;  /* 0x0000002400147c82 */ /* 0x000fea0008000000 */
[----:B-1----:R-:W1:Y:S01]  /*4af0*/  @!P1 LDC R3, c[0x0][0xb0c] ;  /* 0x0002c300ff039b82 */ /* 0x002e620000000800 */
[----:B------:R-:W-:Y:S01]  /*4b00*/  IMAD.U32 R20, RZ, RZ, UR9 ;  /* 0x00000009ff147e24 */ /* 0x000fe2000f8e00ff */
[----:B------:R-:W-:Y:S01]  /*4b10*/  UPRMT UR8, UR37, 0x654, UR17 ;  /* 0x0000065425087896 */ /* 0x000fe20008000011 */
[----:B------:R-:W-:Y:S03]  /*4b20*/  @!P4 R2UR UR15, R21 ;  /* 0x00000000150fc2ca */ /* 0x000fe600000e0000 */
[----:B------:R-:W-:Y:S01]  /*4b30*/  @!P4 R2UR UR14, R20 ;  /* 0x00000000140ec2ca */ /* 0x000fe200000e0000 */
[----:B------:R-:W-:Y:S11]  /*4b40*/  @!P4 IMAD.MOV.U32 R20, RZ, RZ, 0x2000 ;  /* 0x00002000ff14c424 */ /* 0x000ff600078e00ff */
[----:B------:R-:W-:Y:S01]  /*4b50*/  @!UPT UIADD3 URZ, UPT, UPT, URZ, URZ, URZ ;  /* 0x000000fffffff290 */ /* 0x000fe2000fffe0ff */
[----:B------:R1:W-:Y:S01]  /*4b60*/  @!UP1 UTMALDG.3D [UR16], [UR14], desc[UR10] ;  /* 0x00000a100e0095b4 */ /* 0x0003e20008011000 */
[----:B------:R1:W-:Y:S02]  /*4b70*/  @!P4 SYNCS.ARRIVE.TRANS64.RED.A0TR RZ, [UR7+0x40], R20 ;  /* 0x00004014ffffc9a7 */ /* 0x0003e40008300407 */
[----:B-1----:R-:W-:Y:S01]  /*4b80*/  @!P1 ISETP.NE.AND P2, PT, R3, 0x1, PT ;  /* 0x000000010300980c */ /* 0x002fe20003f45270 */
[C---:B--2---:R-:W-:Y:S01]  /*4b90*/  @!P1 IMAD.HI.U32 R14, R13.reuse, R14, RZ ;  /* 0x0000000e0d0e9227 */ /* 0x044fe200078e00ff */
[----:B----4-:R-:W-:Y:S03]  /*4ba0*/  @!P1 ISETP.NE.AND P0, PT, R10, 0x1, PT ;  /* 0x000000010a00980c */ /* 0x010fe60003f05270 */
[C---:B------:R-:W-:Y:S01]  /*4bb0*/  @!P1 IMAD.HI.U32 R11, R8.reuse, R11, RZ ;  /* 0x0000000b080b9227 */ /* 0x040fe200078e00ff */
[----:B------:R-:W-:Y:S04]  /*4bc0*/  @!P1 SHF.R.U32.HI R14, RZ, R15, R14 ;  /* 0x0000000fff0e9219 */ /* 0x000fe8000001160e */
[----:B-----5:R-:W-:Y:S01]  /*4bd0*/  @!P1 SHF.R.U32.HI R9, RZ, R0, R11 ;  /* 0x00000000ff099219 */ /* 0x020fe2000001160b */
[----:B------:R-:W-:Y:S01]  /*4be0*/  SYNCS.ARRIVE.TRANS64.RED.A1T0 RZ, [UR8], RZ ;  /* 0x000000ffffff79a7 */ /* 0x000fe20008100408 */
[----:B------:R-:W-:Y:S02]  /*4bf0*/  @!P1 SEL R14, R13, R14, !P2 ;  /* 0x0000000e0d0e9207 */ /* 0x000fe40005000000 */
[----:B------:R-:W-:Y:S01]  /*4c00*/  @!P1 SEL R9, R8, R9, !P0 ;  /* 0x0000000908099207 */ /* 0x000fe20004000000 */
[----:B------:R-:W1:Y:S04]  /*4c10*/  SYNCS.PHASECHK.TRANS64.TRYWAIT P5, [UR7+0x68], R12 ;  /* 0x0000680cff0075a7 */ /* 0x000e6800080a1107 */
[----:B------:R-:W-:Y:S02]  /*4c20*/  @!P1 IMAD.IADD R0, R9, 0x1, -R14 ;  /* 0x0000000109009824 */ /* 0x000fe400078e0a0e */
[----:B------:R-:W-:Y:S02]  /*4c30*/  @!P1 IMAD.IADD R9, R14, 0x1, -R9 ;  /* 0x000000010e099824 */ /* 0x000fe400078e0a09 */
[----:B------:R-:W-:Y:S02]  /*4c40*/  @!P1 IMAD R13, R0, R3, R13 ;  /* 0x00000003000d9224 */ /* 0x000fe400078e020d */
[----:B------:R-:W-:Y:S01]  /*4c50*/  @!P1 IMAD R8, R9, R10, R8 ;  /* 0x0000000a09089224 */ /* 0x000fe200078e0208 */
[----:B-1----:R-:W-:Y:S06]  /*4c60*/  @!P5 BRA `(.L_x_92) ;  /* 0x0000007000a0d947 */ /* 0x002fec0003800000 */
.L_x_176:
[----:B-1----:R-:W-:Y:S01]  /*4c70*/  @!P4 IADD3 R3, P0, PT, R32, 0x580, RZ ;  /* 0x000005802003c810 */ /* 0x002fe20007f1e0ff */
[----:B------:R-:W-:Y:S01]  /*4c80*/  VOTEU.ALL UP1, P4 ;  /* 0x0000000000ff7886 */ /* 0x000fe20002020000 */
[----:B------:R-:W-:Y:S01]  /*4c90*/  UMOV UR18, 0x0 ;  /* 0x0000000000127882 */ /* 0x000fe20000000000 */
[----:B------:R-:W-:Y:S01]  /*4ca0*/  UMOV UR19, 0x10000000 ;  /* 0x1000000000137882 */ /* 0x000fe20000000000 */
[----:B------:R-:W-:Y:S01]  /*4cb0*/  @!P4 R2UR UR9, R3 ;  /* 0x000000000309c2ca */ /* 0x000fe200000e0000 */
[----:B------:R-:W-:Y:S01]  /*4cc0*/  @!P4 IMAD.X R0, RZ, RZ, R33, P0 ;  /* 0x000000ffff00c224 */ /* 0x000fe200000e0621 */
[----:B------:R-:W-:Y:S01]  /*4cd0*/  @!UP1 UIADD3 UR10, UPT, UPT, UR34, 0xc0, URZ ;  /* 0x000000c0220a9890 */ /* 0x000fe2000fffe0ff */
[----:B------:R-:W-:Y:S01]  /*4ce0*/  ISETP.NE.AND P0, PT, R30, 0x2, PT ;  /* 0x000000021e00780c */ /* 0x000fe20003f05270 */
[----:B------:R-:W-:Y:S01]  /*4cf0*/  UMOV UR11, UR35 ;  /* 0x00000023000b7c82 */ /* 0x000fe20008000000 */
[----:B------:R-:W-:Y:S01]  /*4d00*/  UMOV UR12, UR36 ;  /* 0x00000024000c7c82 */ /* 0x000fe20008000000 */
[----:B------:R-:W-:Y:S01]  /*4d10*/  @!P4 R2UR UR8, R0 ;  /* 0x000000000008c2ca */ /* 0x000fe200000e0000 */
[----:B------:R-:W-:Y:S01]  /*4d20*/  IMAD.IADD R20, R8, 0x1, R147 ;  /* 0x0000000108147824 */ /* 0x000fe200078e0293 */
[----:B------:R-:W-:Y:S01]  /*4d30*/  @P3 R2UR UR36, R28 ;  /* 0x000000001c2432ca */ /* 0x000fe200000e0000 */
[----:B------:R-:W-:Y:S01]  /*4d40*/  IMAD.IADD R21, R13, 0x1, R170 ;  /* 0x000000010d157824 */ /* 0x000fe200078e02aa */
[----:B------:R-:W-:Y:S02]  /*4d50*/  SEL R0, RZ, 0x1, P0 ;  /* 0x00000001ff007807 */ /* 0x000fe40000000000 */
[----:B------:R-:W-:Y:S01]  /*4d60*/  LOP3.LUT R31, R31, 0x1, RZ, 0x3c, !PT ;  /* 0x000000011f1f7812 */ /* 0x000fe200078e3cff */
[----:B------:R-:W-:Y:S01]  /*4d70*/  IMAD.U32 R10, RZ, RZ, UR9 ;  /* 0x00000009ff0a7e24 */ /* 0x000fe2000f8e00ff */
[----:B------:R-:W-:Y:S01]  /*4d80*/  @!UP1 UIADD3 UR9, UPT, UPT, UR7, 0x48, URZ ;  /* 0x0000004807099890 */ /* 0x000fe2000fffe0ff */
[----:B------:R-:W-:Y:S02]  /*4d90*/  LOP3.LUT R29, R29, R0, RZ, 0x3c, !PT ;  /* 0x000000001d1d7212 */ /* 0x000fe400078e3cff */
[----:B------:R-:W-:Y:S02]  /*4da0*/  SEL R30, R30, RZ, P0 ;  /* 0x000000ff1e1e7207 */ /* 0x000fe40000000000 */
[----:B------:R-:W-:Y:S01]  /*4db0*/  IMAD.U32 R11, RZ, RZ, UR8 ;  /* 0x00000008ff0b7e24 */ /* 0x000fe2000f8e00ff */
[----:B------:R-:W-:Y:S01]  /*4dc0*/  @!P4 R2UR UR14, R10 ;  /* 0x000000000a0ec2ca */ /* 0x000fe200000e0000 */
[----:B------:R-:W-:Y:S01]  /*4dd0*/  @!UP1 UIADD3 UR8, UPT, UPT, UR7, 0x6200, URZ ;  /* 0x0000620007089890 */ /* 0x000fe2000fffe0ff */
[----:B------:R-:W-:Y:S02]  /*4de0*/  VOTEU.ALL UP1, P4 ;  /* 0x0000000000ff7886 */ /* 0x000fe40002020000 */
[----:B------:R-:W-:Y:S11]  /*4df0*/  @!P4 R2UR UR15, R11 ;  /* 0x000000000b0fc2ca */ /* 0x000ff600000e0000 */
[----:B------:R-:W-:Y:S02]  /*4e00*/  @!UPT UIADD3 URZ, UPT, UPT, URZ, URZ, URZ ;  /* 0x000000fffffff290 */ /* 0x000fe4000fffe0ff */
[----:B------:R2:W-:Y:S01]  /*4e10*/  @!UP1 UTMALDG.3D [UR8], [UR14], desc[UR18] ;  /* 0x000012080e0095b4 */ /* 0x0005e20008011000 */
[----:B------:R2:W-:Y:S01]  /*4e20*/  @!P4 SYNCS.ARRIVE.TRANS64.RED.A0TR RZ, [UR7+0x48], R23 ;  /* 0x00004817ffffc9a7 */ /* 0x0005e20008300407 */
[----:B------:R-:W-:Y:S01]  /*4e30*/  UPLOP3.LUT UP1, UPT, UPT, UPT, UPT, 0x80, 0x8 ;  /* 0x000000000008789c */ /* 0x000fe20003f2f070 */
[----:B------:R-:W-:Y:S01]  /*4e40*/  SYNCS.ARRIVE.TRANS64.RED.A1T0 RZ, [UR13], RZ ;  /* 0x000000ffffff79a7 */ /* 0x000fe2000810040d */
[----:B------:R-:W-:Y:S09]  /*4e50*/  @P3 BRA `(.L_x_93) ;  /* 0xfffffff000943947 */ /* 0x000ff2000383ffff */
[----:B------:R-:W-:-:S04]  /*4e60*/  SHF.L.U32 R3, R31, 0x1f, RZ ;  /* 0x0000001f1f037819 */ /* 0x000fc800000006ff */
[----:B------:R-:W1:Y:S02]  /*4e70*/  SYNCS.PHASECHK.TRANS64.TRYWAIT P0, [UR7+0x50], R3 ;  /* 0x00005003ff0075a7 */ /* 0x000e640008001107 */
[----:B-1----:R-:W-:Y:S05]  /*4e80*/  @!P0 BRA `(.L_x_94) ;  /* 0x0000007000308947 */ /* 0x002fea0003800000 */
.L_x_178:
[----:B------:R-:W4:Y:S02]  /*4e90*/  SYNCS.PHASECHK.TRANS64.TRYWAIT P0, [UR7+0x58], R3 ;  /* 0x00005803ff0075a7 */ /* 0x000f240008001107 */
[----:B----4-:R-:W-:Y:S05]  /*4ea0*/  @!P0 BRA `(.L_x_95) ;  /* 0x0000007000408947 */ /* 0x010fea0003800000 */
.L_x_180:
[----:B------:R-:W4:Y:S02]  /*4eb0*/  SYNCS.PHASECHK.TRANS64.TRYWAIT P0, [UR7+0x60], R3 ;  /* 0x00006003ff0075a7 */ /* 0x000f240008001107 */
[----:B----4-:R-:W-:Y:S05]  /*4ec0*/  @!P0 BRA `(.L_x_96) ;  /* 0x0000007000508947 */ /* 0x010fea0003800000 */
.L_x_182:
[----:B-1----:R-:W-:-:S07]  /*4ed0*/  MOV R0, UR7 ;  /* 0x0000000700007c02 */ /* 0x002fce0008000f00 */
.L_x_97:
[----:B-1----:R-:W-:-:S04]  /*4ee0*/  SHF.L.U32 R3, R31, 0x1f, RZ ;  /* 0x0000001f1f037819 */ /* 0x002fc800000006ff */
[----:B------:R1:W4:Y:S03]  /*4ef0*/  SYNCS.PHASECHK.TRANS64.TRYWAIT P0, [R0+URZ+0x68], R3 ;  /* 0x00006803000075a7 */ /* 0x00032600080011ff */
[----:B----4-:R-:W-:Y:S05]  /*4f00*/  @!P0 NANOSLEEP.SYNCS 0x989680 ;  /* 0x009896800000895d */ /* 0x010fea0003900000 */
[----:B------:R-:W4:Y:S02]  /*4f10*/  @!P0 SYNCS.PHASECHK.TRANS64 P0, [R0+URZ+0x68], R3 ;  /* 0x00006803000085a7 */ /* 0x000f2400080010ff */
[----:B--2-4-:R-:W-:Y:S05]  /*4f20*/  @P0 EXIT ;  /* 0x000000000000094d */ /* 0x014fea0003800000 */
[----:B------:R-:W-:Y:S05]  /*4f30*/  BRA `(.L_x_97) ;  /* 0xfffffffc00e87947 */ /* 0x000fea000383ffff */
.L_x_82:
[----:B------:R-:W-:-:S06]  /*4f40*/  UISETP.GE.AND UP1, UPT, UR10, 0x4, UPT ;  /* 0x000000040a00788c */ /* 0x000fcc000bf26270 */
[----:B------:R-:W-:-:S13]  /*4f50*/  PLOP3.LUT P0, PT, PT, PT, UP1, 0x80, 0x8 ;  /* 0x000000000008781c */ /* 0x000fda0003f0f018 */
[----:B------:R-:W-:Y:S05]  /*4f60*/  @!P0 EXIT ;  /* 0x000000000000894d */ /* 0x000fea0003800000 */
[----:B------:R-:W-:Y:S01]  /*4f70*/  BAR.SYNC.DEFER_BLOCKING 0x6, 0xa0 ;  /* 0x0182800000007b1d */ /* 0x000fe20000010000 */
[C---:B------:R-:W-:Y:S01]  /*4f80*/  IMAD.SHL.U32 R3, R185.reuse, 0x40, RZ ;  /* 0x00000040b9037824 */ /* 0x040fe200078e00ff */
[C---:B------:R-:W-:Y:S01]  /*4f90*/  LOP3.LUT R189, R185.reuse, 0x60, RZ, 0xc0, !PT ;  /* 0x00000060b9bd7812 */ /* 0x040fe200078ec0ff */
[C---:B------:R-:W-:Y:S01]  /*4fa0*/  IMAD.SHL.U32 R172, R185.reuse, 0x8, RZ ;  /* 0x00000008b9ac7824 */ /* 0x040fe200078e00ff */
[C---:B------:R-:W-:Y:S01]  /*4fb0*/  LOP3.LUT R187, R185.reuse, 0x2, RZ, 0xc0, !PT ;  /* 0x00000002b9bb7812 */ /* 0x040fe200078ec0ff */
[----:B------:R-:W-:Y:S01]  /*4fc0*/  IMAD.U32 R79, R185, 0x10000, RZ ;  /* 0x00010000b94f7824 */ /* 0x000fe200078e00ff */
[----:B------:R-:W-:Y:S02]  /*4fd0*/  UMOV UR49, 0x400 ;  /* 0x0000040000317882 */ /* 0x000fe40000000000 */
[----:B------:R-:W1:Y:S01]  /*4fe0*/  LDC R177, c[0x0][0x370] ;  /* 0x0000dc00ffb17b82 */ /* 0x000e620000000800 */
[----:B------:R-:W-:Y:S01]  /*4ff0*/  ULEA UR49, UR37, UR49, 0x18 ;  /* 0x0000003125317291 */ /* 0x000fe2000f8ec0ff */
[----:B------:R-:W-:Y:S01]  /*5000*/  LOP3.LUT R5, R3, 0x180, RZ, 0xc0, !PT ;  /* 0x0000018003057812 */ /* 0x000fe200078ec0ff */
[----:B------:R-:W-:Y:S01]  /*5010*/  HFMA2 R192, -RZ, RZ, 0, 0 ;  /* 0x00000000ffc07431 */ /* 0x000fe200000001ff */
[----:B------:R-:W-:Y:S01]  /*5020*/  LOP3.LUT R79, R79, 0x600000, RZ, 0xc0, !PT ;  /* 0x006000004f4f7812 */ /* 0x000fe200078ec0ff */
[----:B------:R-:W-:Y:S01]  /*5030*/  UIADD3 UR4, UPT, UPT, UR49, 0x8200, URZ ;  /* 0x0000820031047890 */ /* 0x000fe2000fffe0ff */
[----:B------:R-:W-:Y:S01]  /*5040*/  LOP3.LUT R172, R5, 0x30, R172, 0xf8, !PT ;  /* 0x0000003005ac7812 */ /* 0x000fe200078ef8ac */
[----:B------:R-:W-:Y:S01]  /*5050*/  IMAD.MOV.U32 R76, RZ, RZ, RZ ;  /* 0x000000ffff4c7224 */ /* 0x000fe200078e00ff */
[----:B------:R-:W2:Y:S01]  /*5060*/  LDC R74, c[0x0][0xb0c] ;  /* 0x0002c300ff4a7b82 */ /* 0x000ea20000000800 */
[----:B------:R-:W-:-:S02]  /*5070*/  LOP3.LUT R185, R185, 0x4, RZ, 0xc0, !PT ;  /* 0x00000004b9b97812 */ /* 0x000fc400078ec0ff */
[----:B------:R-:W-:Y:S02]  /*5080*/  CS2R R182, SRZ ;  /* 0x0000000000b67805 */ /* 0x000fe4000001ff00 */
[----:B------:R-:W-:Y:S02]  /*5090*/  LOP3.LUT R172, R172, 0x1e40, R3, 0xf8, !PT ;  /* 0x00001e40acac7812 */ /* 0x000fe400078ef803 */
[----:B------:R-:W-:Y:S02]  /*50a0*/  CS2R R180, SRZ ;  /* 0x0000000000b47805 */ /* 0x000fe4000001ff00 */
[----:B------:R-:W-:Y:S01]  /*50b0*/  IADD3 R184, PT, PT, -R185, 0x2, RZ ;  /* 0x00000002b9b87810 */ /* 0x000fe20007ffe1ff */
[----:B------:R-:W-:Y:S01]  /*50c0*/  IMAD.MOV R176, RZ, RZ, -R187 ;  /* 0x000000ffffb07224 */ /* 0x000fe200078e0abb */
[----:B------:R-:W-:Y:S01]  /*50d0*/  MOV R188, UR4 ;  /* 0x0000000400bc7c02 */ /* 0x000fe20008000f00 */
[----:B------:R-:W3:Y:S01]  /*50e0*/  LDC R174, c[0x0][0xb20] ;  /* 0x0002c800ffae7b82 */ /* 0x000ee20000000800 */
[----:B------:R-:W4:Y:S01]  /*50f0*/  LDS R0, [UR49+0x110] ;  /* 0x00011031ff007984 */ /* 0x000f220008000800 */
[----:B------:R-:W-:Y:S01]  /*5100*/  VIADD R186, R172, UR49 ;  /* 0x00000031acba7c36 */ /* 0x000fe20008000000 */
[----:B------:R-:W1:Y:S01]  /*5110*/  LDCU.64 UR52, c[0x0][0x348] ;  /* 0x00006900ff3477ac */ /* 0x000e620008000a00 */
[----:B------:R-:W-:-:S02]  /*5120*/  IMAD.MOV R175, RZ, RZ, -R185 ;  /* 0x000000ffffaf7224 */ /* 0x000fc400078e0ab9 */
[----:B------:R-:W-:Y:S01]  /*5130*/  VIADD R186, R186, 0x200 ;  /* 0x00000200baba7836 */ /* 0x000fe20000000000 */
[----:B------:R-:W1:Y:S01]  /*5140*/  LDCU.64 UR38, c[0x0][0x888] ;  /* 0x00011100ff2677ac */ /* 0x000e620008000a00 */
[----:B------:R-:W1:Y:S01]  /*5150*/  LDC R73, c[0x0][0xb30] ;  /* 0x0002cc00ff497b82 */ /* 0x000e620000000800 */
[----:B------:R-:W1:Y:S01]  /*5160*/  LDCU.64 UR44, c[0x0][0x890] ;  /* 0x00011200ff2c77ac */ /* 0x000e620008000a00 */
[----:B------:R-:W-:-:S06]  /*5170*/  UIADD3 UR48, UPT, UPT, UR49, 0x200, URZ ;  /* 0x0000020031307890 */ /* 0x000fcc000fffe0ff */
[----:B------:R-:W1:Y:S08]  /*5180*/  LDC.64 R168, c[0x0][0xb10] ;  /* 0x0002c400ffa87b82 */ /* 0x000e700000000a00 */
[----:B------:R-:W1:Y:S08]  /*5190*/  LDC.64 R70, c[0x0][0xb18] ;  /* 0x0002c600ff467b82 */ /* 0x000e700000000a00 */
[----:B------:R-:W1:Y:S08]  /*51a0*/  LDC.64 R68, c[0x0][0xb28] ;  /* 0x0002ca00ff447b82 */ /* 0x000e700000000a00 */
[----:B------:R-:W1:Y:S01]  /*51b0*/  LDC.64 R166, c[0x0][0x8b0] ;  /* 0x00022c00ffa67b82 */ /* 0x000e620000000a00 */
[----:B----4-:R-:W-:-:S07]  /*51c0*/  IMAD.IADD R79, R0, 0x1, R79 ;  /* 0x00000001004f7824 */ /* 0x010fce00078e024f */
[----:B------:R-:W4:Y:S08]  /*51d0*/  LDC.64 R164, c[0x0][0x8a8] ;  /* 0x00022a00ffa47b82 */ /* 0x000f300000000a00 */
[----:B--23--:R-:W1:Y:S02]  /*51e0*/  LDC R178, c[0x0][0x374] ;  /* 0x0000dd00ffb27b82 */ /* 0x00ce640000000800 */
.L_x_142:
[----:B------:R-:W-:Y:S02]  /*51f0*/  LEA R0, R192, UR49, 0x3 ;  /* 0x00000031c0007c11 */ /* 0x000fe4000f8e18ff */
[----:B------:R-:W-:Y:S02]  /*5200*/  SHF.L.U32 R3, R182, 0x1f, RZ ;  /* 0x0000001fb6037819 */ /* 0x000fe400000006ff */
[----:B-1----:R-:W-:Y:S02]  /*5210*/  LEA R16, R192, UR49, 0x4 ;  /* 0x00000031c0107c11 */ /* 0x002fe4000f8e20ff */
[----:B------:R-:W2:Y:S02]  /*5220*/  SYNCS.PHASECHK.TRANS64.TRYWAIT P0, [R0+URZ+0x80], R3 ;  /* 0x00008003000075a7 */ /* 0x000ea400080011ff */
[----:B--2---:R-:W-:Y:S05]  /*5230*/  @!P0 BRA `(.L_x_98) ;  /* 0x0000006c008c8947 */ /* 0x004fea0003800000 */
.L_x_183:
[----:B------:R-:W3:Y:S01]  /*5240*/  LDC.64 R12, c[0x0][0xb10] ;  /* 0x0002c400ff0c7b82 */ /* 0x000ee20000000a00 */
[----:B------:R-:W4:Y:S01]  /*5250*/  LDS.128 R16, [R16+0xf0] ;  /* 0x0000f00010107984 */ /* 0x000f220000000c00 */
[----:B-1----:R-:W-:Y:S01]  /*5260*/  ISETP.NE.AND P1, PT, R73, 0x1, PT ;  /* 0x000000014900780c */ /* 0x002fe20003f25270 */
[----:B--2---:R-:W-:Y:S01]  /*5270*/  VIADD R0, R0, 0x90 ;  /* 0x0000009000007836 */ /* 0x004fe20000000000 */
[----:B------:R-:W-:Y:S04]  /*5280*/  ISETP.GE.AND P0, PT, R72, 0x1, PT ;  /* 0x000000014800780c */ /* 0x000fe80003f06270 */
[----:B------:R-:W1:Y:S01]  /*5290*/  LDC.64 R10, c[0x0][0xb18] ;  /* 0x0002c600ff0a7b82 */ /* 0x000e620000000a00 */
[----:B------:R-:W-:Y:S01]  /*52a0*/  PRMT R0, RZ, 0x654, R0 ;  /* 0x00000654ff007816 */ /* 0x000fe20000000000 */
[----:B------:R-:W-:Y:S01]  /*52b0*/  @!PT LDS RZ, [RZ] ;  /* 0x00000000fffff984 */ /* 0x000fe20000000800 */
[----:B------:R-:W-:Y:S01]  /*52c0*/  @!PT LDS RZ, [RZ] ;  /* 0x00000000fffff984 */ /* 0x000fe20000000800 */
[----:B------:R-:W-:Y:S01]  /*52d0*/  @!PT LDS RZ, [RZ] ;  /* 0x00000000fffff984 */ /* 0x000fe20000000800 */
[----:B------:R-:W-:Y:S01]  /*52e0*/  @!PT LDS RZ, [RZ] ;  /* 0x00000000fffff984 */ /* 0x000fe20000000800 */
[----:B------:R2:W-:Y:S06]  /*52f0*/  MEMBAR.ALL.CTA ;  /* 0x0000000000007992 */ /* 0x0005ec0000008000 */
[----:B--2---:R-:W2:Y:S01]  /*5300*/  FENCE.VIEW.ASYNC.S ;  /* 0x00000000000073c6 */ /* 0x004ea20000000000 */
[----:B------:R-:W1:Y:S08]  /*5310*/  @!P1 LDC R14, c[0x0][0xb20] ;  /* 0x0002c800ff0e9b82 */ /* 0x000e700000000800 */
[----:B------:R-:W1:Y:S01]  /*5320*/  @!P1 LDC R9, c[0x0][0xb0c] ;  /* 0x0002c300ff099b82 */ /* 0x000e620000000800 */
[----:B--2---:R2:W-:Y:S01]  /*5330*/  SYNCS.ARRIVE.TRANS64.RED.A1T0 RZ, [R0+URZ], RZ ;  /* 0x000000ff00ff79a7 */ /* 0x0045e200081004ff */
[----:B----4-:R-:W-:Y:S04]  /*5340*/  LOP3.LUT P4, RZ, R18, 0x1, RZ, 0xc0, !PT ;  /* 0x0000000112ff7812 */ /* 0x010fe8000788c0ff */
[----:B------:R-:W-:Y:S09]  /*5350*/  P2R R190, PR, RZ, 0x10 ;  /* 0x00000010ffbe7803 */ /* 0x000ff20000000000 */
[----:B------:R-:W-:Y:S02]  /*5360*/  @P4 MOV R77, R16 ;  /* 0x00000010004d4202 */ /* 0x000fe40000000f00 */
[----:B------:R-:W-:Y:S01]  /*5370*/  @P4 LOP3.LUT R75, R17, 0xffff, RZ, 0xc0, !PT ;  /* 0x0000ffff114b4812 */ /* 0x000fe200078ec0ff */
[----:B--23--:R-:W-:Y:S06]  /*5380*/  @!P0 BRA `(.L_x_99) ;  /* 0x0000000000a48947 */ /* 0x00cfec0003800000 */
[----:B------:R-:W-:Y:S01]  /*5390*/  IMAD.HI.U32 R23, R178, R71, RZ ;  /* 0x00000047b2177227 */ /* 0x000fe200078e00ff */
[----:B------:R-:W-:Y:S02]  /*53a0*/  ISETP.NE.AND P0, PT, R70, 0x1, PT ;  /* 0x000000014600780c */ /* 0x000fe40003f05270 */
[----:B------:R-:W-:Y:S01]  /*53b0*/  ISETP.NE.AND P2, PT, R72, 0x1, PT ;  /* 0x000000014800780c */ /* 0x000fe20003f45270 */
[----:B------:R-:W-:Y:S01]  /*53c0*/  IMAD.HI.U32 R22, R177, R168, RZ ;  /* 0x000000a8b1167227 */ /* 0x000fe200078e00ff */
[----:B------:R-:W-:Y:S02]  /*53d0*/  SHF.R.U32.HI R23, RZ, R174, R23 ;  /* 0x000000aeff177219 */ /* 0x000fe40000011617 */
[----:B------:R-:W-:Y:S01]  /*53e0*/  ISETP.NE.AND P3, PT, R74, 0x1, PT ;  /* 0x000000014a00780c */ /* 0x000fe20003f65270 */
[----:B------:R-:W-:Y:S01]  /*53f0*/  IMAD.HI.U32 R26, R77, R168, RZ ;  /* 0x000000a84d1a7227 */ /* 0x000fe200078e00ff */
[----:B------:R-:W-:Y:S02]  /*5400*/  SHF.R.U32.HI R22, RZ, R169, R22 ;  /* 0x000000a9ff167219 */ /* 0x000fe40000011616 */
[----:B------:R-:W-:Y:S01]  /*5410*/  SEL R3, R178, R23, !P0 ;  /* 0x00000017b2037207 */ /* 0x000fe20004000000 */
[----:B------:R-:W-:Y:S01]  /*5420*/  IMAD.HI.U32 R23, R75, R71, RZ ;  /* 0x000000474b177227 */ /* 0x000fe200078e00ff */
[----:B------:R-:W-:Y:S02]  /*5430*/  SEL R7, R177, R22, !P3 ;  /* 0x00000016b1077207 */ /* 0x000fe40005800000 */
[----:B------:R-:W-:Y:S01]  /*5440*/  SHF.R.U32.HI R26, RZ, R169, R26 ;  /* 0x000000a9ff1a7219 */ /* 0x000fe2000001161a */
[-C--:B------:R-:W-:Y:S04]  /*5450*/  IMAD.HI.U32 R22, R3, R68.reuse, RZ ;  /* 0x0000004403167227 */ /* 0x080fe800078e00ff */
[----:B------:R-:W-:Y:S01]  /*5460*/  IMAD.HI.U32 R24, R7, R68, RZ ;  /* 0x0000004407187227 */ /* 0x000fe200078e00ff */
[-C--:B------:R-:W-:Y:S02]  /*5470*/  @P2 SHF.R.U32.HI R3, RZ, R69.reuse, R22 ;  /* 0x00000045ff032219 */ /* 0x080fe40000011616 */
[----:B------:R-:W-:Y:S02]  /*5480*/  SHF.R.U32.HI R22, RZ, R174, R23 ;  /* 0x000000aeff167219 */ /* 0x000fe40000011617 */
[----:B------:R-:W-:Y:S01]  /*5490*/  @P2 SHF.R.U32.HI R7, RZ, R69, R24 ;  /* 0x00000045ff072219 */ /* 0x000fe20000011618 */
[C---:B------:R-:W-:Y:S01]  /*54a0*/  IMAD R2, R72.reuse, R3, RZ ;  /* 0x0000000348027224 */ /* 0x040fe200078e02ff */
[----:B------:R-:W-:Y:S02]  /*54b0*/  SEL R5, R75, R22, !P0 ;  /* 0x000000164b057207 */ /* 0x000fe40004000000 */
[----:B------:R-:W-:Y:S01]  /*54c0*/  SEL R3, R77, R26, !P3 ;  /* 0x0000001a4d037207 */ /* 0x000fe20005800000 */
[----:B------:R-:W-:Y:S01]  /*54d0*/  IMAD R4, R72, R7, RZ ;  /* 0x0000000748047224 */ /* 0x000fe200078e02ff */
[C---:B------:R-:W-:Y:S01]  /*54e0*/  ISETP.GE.AND P0, PT, R5.reuse, R2, PT ;  /* 0x000000020500720c */ /* 0x040fe20003f06270 */
[----:B------:R-:W-:Y:S03]  /*54f0*/  IMAD.HI.U32 R6, R5, R68, RZ ;  /* 0x0000004405067227 */ /* 0x000fe600078e00ff */
[----:B------:R-:W-:Y:S01]  /*5500*/  ISETP.GE.OR P0, PT, R3, R4, P0 ;  /* 0x000000040300720c */ /* 0x000fe20000706670 */
[----:B------:R-:W-:Y:S01]  /*5510*/  IMAD.MOV R4, RZ, RZ, -R3 ;  /* 0x000000ffff047224 */ /* 0x000fe200078e0a03 */
[-C--:B------:R-:W-:Y:S03]  /*5520*/  SHF.R.U32.HI R6, RZ, R69.reuse, R6 ;  /* 0x00000045ff067219 */ /* 0x080fe60000011606 */
[----:B------:R-:W-:Y:S01]  /*5530*/  IMAD R77, R74, R4, R77 ;  /* 0x000000044a4d7224 */ /* 0x000fe200078e024d */
[----:B------:R-:W-:Y:S05]  /*5540*/  SEL R15, R5, R6, !P2 ;  /* 0x00000006050f7207 */ /* 0x000fea0005000000 */
[----:B------:R-:W-:Y:S02]  /*5550*/  IMAD.MOV R6, RZ, RZ, -R15 ;  /* 0x000000ffff067224 */ /* 0x000fe400078e0a0f */
[C---:B------:R-:W-:Y:S04]  /*5560*/  @!P0 IMAD.HI.U32 R2, R3.reuse, R68, RZ ;  /* 0x0000004403028227 */ /* 0x040fe800078e00ff */
[----:B------:R-:W-:Y:S01]  /*5570*/  IMAD R6, R72, R6, R5 ;  /* 0x0000000648067224 */ /* 0x000fe200078e0205 */
[----:B------:R-:W-:Y:S04]  /*5580*/  @!P0 SHF.R.U32.HI R2, RZ, R69, R2 ;  /* 0x00000045ff028219 */ /* 0x000fe80000011602 */
[----:B------:R-:W-:Y:S02]  /*5590*/  @!P0 SEL R0, R3, R2, !P2 ;  /* 0x0000000203008207 */ /* 0x000fe40005000000 */
[----:B------:R-:W-:Y:S02]  /*55a0*/  IADD3 R2, PT, PT, -R5, RZ, RZ ;  /* 0x000000ff05027210 */ /* 0x000fe40007ffe1ff */
[----:B------:R-:W-:Y:S01]  /*55b0*/  @!P0 IADD3 R8, PT, PT, R15, -R0, RZ ;  /* 0x800000000f088210 */ /* 0x000fe20007ffe0ff */
[----:B------:R-:W-:Y:S02]  /*55c0*/  @!P0 IMAD R0, R7, R6, R0 ;  /* 0x0000000607008224 */ /* 0x000fe400078e0200 */
[----:B------:R-:W-:Y:S02]  /*55d0*/  IMAD R75, R70, R2, R75 ;  /* 0x00000002464b7224 */ /* 0x000fe400078e024b */
[----:B------:R-:W-:Y:S02]  /*55e0*/  @!P0 IMAD R5, R8, R72, R3 ;  /* 0x0000004808058224 */ /* 0x000fe400078e0203 */
[----:B------:R-:W-:Y:S04]  /*55f0*/  @!P0 IMAD.MOV.U32 R3, RZ, RZ, R0 ;  /* 0x000000ffff038224 */ /* 0x000fe800078e0000 */
[----:B------:R-:W-:Y:S02]  /*5600*/  IMAD R77, R3, R74, R77 ;  /* 0x0000004a034d7224 */ /* 0x000fe400078e024d */
[----:B------:R-:W-:Y:S07]  /*5610*/  IMAD R75, R5, R70, R75 ;  /* 0x00000046054b7224 */ /* 0x000fee00078e024b */
.L_x_99:
[----:B-1----:R-:W-:Y:S01]  /*5620*/  @!P1 ISETP.NE.AND P0, PT, R10, 0x1, PT ;  /* 0x000000010a00980c */ /* 0x002fe20003f05270 */
[----:B------:R-:W-:Y:S01]  /*5630*/  @!P1 IMAD.HI.U32 R0, R77, R12, RZ ;  /* 0x0000000c4d009227 */ /* 0x000fe200078e00ff */
[----:B------:R-:W-:Y:S01]  /*5640*/  @!P1 ISETP.NE.AND P2, PT, R9, 0x1, PT ;  /* 0x000000010900980c */ /* 0x000fe20003f45270 */
[----:B------:R-:W-:Y:S01]  /*5650*/  ULOP3.LUT UP0, URZ, UR48, 0x1b0, URZ, 0xc0, !UPT ;  /* 0x000001b030ff7892 */ /* 0x000fe2000f80c0ff */
[----:B------:R-:W-:Y:S01]  /*5660*/  R2UR UR42, R21 ;  /* 0x00000000152a72ca */ /* 0x000fe200000e0000 */
[----:B------:R-:W-:Y:S01]  /*5670*/  @!P1 IMAD.HI.U32 R3, R75, R11, RZ ;  /* 0x0000000b4b039227 */ /* 0x000fe200078e00ff */
[----:B------:R-:W-:Y:S02]  /*5680*/  @!P1 SHF.R.U32.HI R0, RZ, R13, R0 ;  /* 0x0000000dff009219 */ /* 0x000fe40000011600 */
[----:B------:R-:W-:Y:S01]  /*5690*/  R2UR UR41, R20 ;  /* 0x00000000142972ca */ /* 0x000fe200000e0000 */
[----:B------:R-:W-:Y:S01]  /*56a0*/  VIADD R192, R192, 0x1 ;  /* 0x00000001c0c07836 */ /* 0x000fe20000000000 */
[----:B------:R-:W-:Y:S02]  /*56b0*/  @!P1 SHF.R.U32.HI R2, RZ, R14, R3 ;  /* 0x0000000eff029219 */ /* 0x000fe40000011603 */
[----:B------:R-:W-:Y:S02]  /*56c0*/  @!P1 SEL R3, R77, R0, !P2 ;  /* 0x000000004d039207 */ /* 0x000fe40005000000 */
[----:B------:R-:W-:Y:S02]  /*56d0*/  @!P1 SEL R2, R75, R2, !P0 ;  /* 0x000000024b029207 */ /* 0x000fe40004000000 */
[----:B------:R-:W-:Y:S01]  /*56e0*/  @P4 SHF.R.U32.HI R179, RZ, 0x10, R17 ;  /* 0x00000010ffb34819 */ /* 0x000fe20000011611 */
[----:B------:R-:W-:Y:S02]  /*56f0*/  USHF.L.U32 UR42, UR42, 0x7, URZ ;  /* 0x000000072a2a7899 */ /* 0x000fe400080006ff */
[----:B------:R-:W-:Y:S02]  /*5700*/  @!P1 IMAD.IADD R0, R2, 0x1, -R3 ;  /* 0x0000000102009824 */ /* 0x000fe400078e0a03 */
[----:B------:R-:W-:Y:S01]  /*5710*/  @!P1 IMAD.IADD R2, R3, 0x1, -R2 ;  /* 0x0000000103029824 */ /* 0x000fe200078e0a02 */
[----:B------:R-:W-:Y:S01]  /*5720*/  USHF.L.U32 UR41, UR41, 0x8, URZ ;  /* 0x0000000829297899 */ /* 0x000fe200080006ff */
[----:B------:R-:W-:Y:S02]  /*5730*/  @!P1 IMAD R77, R0, R9, R77 ;  /* 0x00000009004d9224 */ /* 0x000fe400078e024d */
[----:B------:R-:W-:Y:S01]  /*5740*/  @!P1 IMAD R75, R2, R10, R75 ;  /* 0x0000000a024b9224 */ /* 0x000fe200078e024b */
[----:B------:R-:W-:Y:S08]  /*5750*/  BRA.U !UP0, `(.L_x_100) ;  /* 0x0000000108407547 */ /* 0x000ff0000b800000 */
[----:B------:R-:W1:Y:S01]  /*5760*/  LDCU.64 UR8, c[0x4][0x88] ;  /* 0x01001100ff0877ac */ /* 0x000e620008000a00 */
[----:B------:R-:W-:Y:S01]  /*5770*/  MOV R3, 0x0 ;  /* 0x0000000000037802 */ /* 0x000fe20000000f00 */
[----:B------:R-:W-:Y:S02]  /*5780*/  HFMA2 R12, -RZ, RZ, 0, 5.9604644775390625e-08 ;  /* 0x00000001ff0c7431 */ /* 0x000fe400000001ff */
[----:B------:R-:W-:Y:S02]  /*5790*/  IMAD.MOV.U32 R8, RZ, RZ, 0x70 ;  /* 0x00000070ff087424 */ /* 0x000fe400078e00ff */
[----:B------:R-:W-:Y:S01]  /*57a0*/  IMAD.MOV.U32 R13, RZ, RZ, RZ ;  /* 0x000000ffff0d7224 */ /* 0x000fe200078e00ff */
[----:B------:R-:W2:Y:S01]  /*57b0*/  LDCU.64 UR6, c[0x4][0x90] ;  /* 0x01001200ff0677ac */ /* 0x000ea20008000a00 */
[----:B------:R-:W3:Y:S01]  /*57c0*/  LDC.64 R2, c[0x4][R3] ;  /* 0x0100000003027b82 */ /* 0x000ee20000000a00 */
[----:B------:R-:W4:Y:S01]  /*57d0*/  LDCU.64 UR4, c[0x4][0x8] ;  /* 0x01000100ff0477ac */ /* 0x000f220008000a00 */
[----:B-1----:R-:W-:Y:S01]  /*57e0*/  MOV R5, UR9 ;  /* 0x0000000900057c02 */ /* 0x002fe20008000f00 */
[----:B------:R-:W-:Y:S01]  /*57f0*/  IMAD.U32 R4, RZ, RZ, UR8 ;  /* 0x00000008ff047e24 */ /* 0x000fe2000f8e00ff */
[----:B--2---:R-:W-:Y:S01]  /*5800*/  MOV R7, UR7 ;  /* 0x0000000700077c02 */ /* 0x004fe20008000f00 */
[----:B------:R-:W-:Y:S01]  /*5810*/  IMAD.U32 R6, RZ, RZ, UR6 ;  /* 0x00000006ff067e24 */ /* 0x000fe2000f8e00ff */
[----:B----4-:R-:W-:Y:S01]  /*5820*/  MOV R11, UR5 ;  /* 0x00000005000b7c02 */ /* 0x010fe20008000f00 */
[----:B------:R-:W-:Y:S02]  /*5830*/  IMAD.U32 R10, RZ, RZ, UR4 ;  /* 0x00000004ff0a7e24 */ /* 0x000fe4000f8e00ff */
[----:B------:R-:W-:Y:S07]  /*5840*/  LEPC R20, `(.L_x_100) ;  /* 0x000000001014794e */ /* 0x000fee0000000000 */
[----:B---3-5:R-:W-:Y:S05]  /*5850*/  CALL.ABS.NOINC R2 ;  /* 0x0000000002007343 */ /* 0x028fea0003c00000 */
.L_x_100:
[----:B------:R-:W-:Y:S01]  /*5860*/  LOP3.LUT P0, RZ, R188, 0x1b0, RZ, 0xc0, !PT ;  /* 0x000001b0bcff7812 */ /* 0x000fe2000780c0ff */
[----:B------:R-:W-:Y:S11]  /*5870*/  BSSY.RECONVERGENT B6, `(.L_x_101) ;  /* 0x0000013000067945 */ /* 0x000ff60003800200 */
[----:B------:R-:W-:Y:S01]  /*5880*/  @!UPT UIADD3 URZ, UPT, UPT, URZ, URZ, URZ ;  /* 0x000000fffffff290 */ /* 0x000fe2000fffe0ff */
[----:B------:R-:W-:Y:S05]  /*5890*/  @!P0 BRA `(.L_x_102) ;  /* 0x0000000000408947 */ /* 0x000fea0003800000 */
        /* <DEDUP_REMOVED lines=16> */
.L_x_102:
[----:B------:R-:W-:Y:S05]  /*59a0*/  BSYNC.RECONVERGENT B6 ;  /* 0x0000000000067941 */ /* 0x000fea0003800200 */
.L_x_101:
[----:B------:R-:W-:Y:S01]  /*59b0*/  ISETP.NE.U32.AND P4, PT, R166, RZ, PT ;  /* 0x000000ffa600720c */ /* 0x000fe20003f85070 */
[----:B------:R-:W-:Y:S01]  /*59c0*/  UISETP.NE.AND UP2, UPT, UR50, URZ, UPT ;  /* 0x000000ff3200728c */ /* 0x000fe2000bf45270 */
[----:B------:R-:W-:Y:S01]  /*59d0*/  ISETP.NE.U32.AND P2, PT, RZ, UR38, PT ;  /* 0x00000026ff007c0c */ /* 0x000fe2000bf45070 */
[----:B------:R-:W-:Y:S01]  /*59e0*/  UISETP.NE.U32.AND UP1, UPT, UR44, URZ, UPT ;  /* 0x000000ff2c00728c */ /* 0x000fe2000bf25070 */
[----:B------:R-:W-:Y:S01]  /*59f0*/  ISETP.NE.AND.EX P4, PT, R167, RZ, PT, P4 ;  /* 0x000000ffa700720c */ /* 0x000fe20003f85340 */
[----:B------:R-:W-:Y:S01]  /*5a00*/  UPLOP3.LUT UP0, UPT, UPT, UPT, UPT, 0x40, 0x4 ;  /* 0x000000000004789c */ /* 0x000fe20003f0e870 */
[----:B------:R-:W-:Y:S01]  /*5a10*/  ISETP.NE.AND.EX P2, PT, RZ, UR39, PT, P2 ;  /* 0x00000027ff007c0c */ /* 0x000fe2000bf45320 */
[----:B------:R-:W-:Y:S01]  /*5a20*/  UISETP.NE.AND.EX UP1, UPT, UR45, URZ, UPT, UP1 ;  /* 0x000000ff2d00728c */ /* 0x000fe2000bf25310 */
[----:B------:R-:W-:Y:S04]  /*5a30*/  PLOP3.LUT P1, PT, PT, PT, UP2, 0x80, 0x8 ;  /* 0x000000000008781c */ /* 0x000fe80003f2f028 */
[----:B------:R-:W-:Y:S06]  /*5a40*/  @UP2 UPLOP3.LUT UP0, UPT, UPT, UPT, UP1, 0x80, 0x8 ;  /* 0x000000000008289c */ /* 0x000fec0003f0f010 */
[----:B------:R-:W-:Y:S01]  /*5a50*/  PLOP3.LUT P0, PT, PT, PT, UP0, 0x80, 0x8 ;  /* 0x000000000008781c */ /* 0x000fe20003f0f008 */
[----:B------:R-:W-:Y:S01]  /*5a60*/  @!UPT UIADD3 URZ, UPT, UPT, URZ, URZ, URZ ;  /* 0x000000fffffff290 */ /* 0x000fe2000fffe0ff */
[----:B------:R-:W-:Y:S11]  /*5a70*/  BRA.U !UP1, `(.L_x_103) ;  /* 0x0000000109387547 */ /* 0x000ff6000b800000 */
[----:B------:R-:W-:Y:S01]  /*5a80*/  UISETP.NE.U32.AND UP0, UPT, UR38, URZ, UPT ;  /* 0x000000ff2600728c */ /* 0x000fe2000bf05070 */
[----:B------:R-:W-:Y:S02]  /*5a90*/  HFMA2 R0, -RZ, RZ, 0, 5.9604644775390625e-08 ;  /* 0x00000001ff007431 */ /* 0x000fe400000001ff */
[----:B------:R-:W-:Y:S01]  /*5aa0*/  IMAD.MOV.U32 R171, RZ, RZ, 0x1 ;  /* 0x00000001ffab7424 */ /* 0x000fe200078e00ff */
[----:B------:R-:W-:Y:S06]  /*5ab0*/  UISETP.NE.AND.EX UP0, UPT, UR39, URZ, UPT, UP0 ;  /* 0x000000ff2700728c */ /* 0x000fec000bf05300 */
[----:B------:R-:W-:Y:S05]  /*5ac0*/  PLOP3.LUT P3, PT, PT, PT, UP0, 0x80, 0x8 ;  /* 0x000000000008781c */ /* 0x000fea0003f6f008 */
[----:B------:R-:W1:Y:S01]  /*5ad0*/  @UP0 LDCU.64 UR6, c[0x0][0x888] ;  /* 0x00011100ff0607ac */ /* 0x000e620008000a00 */
[----:B------:R-:W-:Y:S07]  /*5ae0*/  @UP0 UIMAD UR4, UR36, UR44, URZ ;  /* 0x0000002c240402a4 */ /* 0x000fee000f8e02ff */
[----:B------:R-:W-:Y:S01]  /*5af0*/  @!P3 PRMT R171, R0, 0x7610, R171 ;  /* 0x0000761000abb816 */ /* 0x000fe200000000ab */
[----:B-1----:R-:W-:Y:S03]  /*5b00*/  @UP0 UIMAD.WIDE UR6, UR4, 0x4, UR6 ;  /* 0x00000004040608a5 */ /* 0x002fe6000f8e0206 */
[----:B------:R-:W1:Y:S03]  /*5b10*/  @!UP0 LDCU UR4, c[0x0][0x880] ;  /* 0x00011000ff0487ac */ /* 0x000e660008000800 */
[----:B------:R-:W-:Y:S01]  /*5b20*/  IMAD.U32 R2, RZ, RZ, UR6 ;  /* 0x00000006ff027e24 */ /* 0x000fe2000f8e00ff */
[----:B------:R-:W-:Y:S05]  /*5b30*/  MOV R3, UR7 ;  /* 0x0000000700037c02 */ /* 0x000fea0008000f00 */
[----:B-----5:R2:W5:Y:S02]  /*5b40*/  @P3 LDG.E R81, desc[UR46][R2.64] ;  /* 0x0000002e02513981 */ /* 0x020564000c1e1900 */
[----:B-12---:R-:W-:Y:S02]  /*5b50*/  @!P3 IMAD.U32 R81, RZ, RZ, UR4 ;  /* 0x00000004ff51be24 */ /* 0x006fe4000f8e00ff */
.L_x_103:
[----:B------:R-:W-:Y:S05]  /*5b60*/  @!P4 BRA `(.L_x_104) ;  /* 0x000000000020c947 */ /* 0x000fea0003800000 */
[----:B------:R-:W-:Y:S04]  /*5b70*/  ISETP.NE.U32.AND P3, PT, R164, RZ, PT ;  /* 0x000000ffa400720c */ /* 0x000fe80003f65070 */
[----:B------:R-:W-:Y:S11]  /*5b80*/  ISETP.NE.AND.EX P3, PT, R165, RZ, PT, P3 ;  /* 0x000000ffa500720c */ /* 0x000ff60003f65330 */
[----:B------:R-:W-:Y:S02]  /*5b90*/  @!UPT UIADD3 URZ, UPT, UPT, URZ, URZ, URZ ;  /* 0x000000fffffff290 */ /* 0x000fe4000fffe0ff */
[----:B------:R-:W1:Y:S01]  /*5ba0*/  @P3 LDC.64 R2, c[0x0][0x8a8] ;  /* 0x00022a00ff023b82 */ /* 0x000e620000000a00 */
[----:B------:R-:W-:Y:S04]  /*5bb0*/  @P3 IMAD R0, R166, UR36, RZ ;  /* 0x00000024a6003c24 */ /* 0x000fe8000f8e02ff */
[----:B-1----:R-:W-:Y:S05]  /*5bc0*/  @P3 IMAD.WIDE R2, R0, 0x4, R2 ;  /* 0x0000000400023825 */ /* 0x002fea00078e0202 */
[----:B-----5:R1:W5:Y:S02]  /*5bd0*/  @P3 LDG.E R78, desc[UR46][R2.64] ;  /* 0x0000002e024e3981 */ /* 0x020364000c1e1900 */
[----:B-1----:R-:W2:Y:S02]  /*5be0*/  @!P3 LDC R78, c[0x0][0x8a0] ;  /* 0x00022800ff4ebb82 */ /* 0x002ea40000000800 */
.L_x_104:
[----:B-----5:R-:W-:Y:S01]  /*5bf0*/  FSETP.NEU.AND P4, PT, R81, RZ, PT ;  /* 0x000000ff5100720b */ /* 0x020fe20003f8d000 */
[----:B------:R-:W-:Y:S01]  /*5c00*/  BSSY B1, `(.L_x_105) ;  /* 0x0000047000017945 */ /* 0x000fe20003800000 */
[----:B------:R-:W-:Y:S01]  /*5c10*/  SEL R5, RZ, 0xffffffff, P2 ;  /* 0xffffffffff057807 */ /* 0x000fe20001000000 */
[----:B------:R-:W-:Y:S01]  /*5c20*/  IMAD.MOV.U32 R196, RZ, RZ, 0x1 ;  /* 0x00000001ffc47424 */ /* 0x000fe200078e00ff */
[----:B------:R-:W-:Y:S01]  /*5c30*/  LOP3.LUT P3, RZ, R171, 0xff, RZ, 0xc0, !PT ;  /* 0x000000ffabff7812 */ /* 0x000fe2000786c0ff */
[C---:B------:R-:W-:Y:S01]  /*5c40*/  IMAD R80, R76.reuse, 0x100, R79 ;  /* 0x000001004c507824 */ /* 0x040fe200078e024f */
[----:B------:R-:W-:Y:S02]  /*5c50*/  @P1 SEL R0, RZ, 0xffffffff, P4 ;  /* 0xffffffffff001807 */ /* 0x000fe40002000000 */
[----:B------:R-:W-:Y:S02]  /*5c60*/  CS2R R162, SRZ ;  /* 0x0000000000a27805 */ /* 0x000fe4000001ff00 */
[----:B------:R-:W-:Y:S02]  /*5c70*/  LEA R3, R181, UR49, 0x3 ;  /* 0x00000031b5037c11 */ /* 0x000fe4000f8e18ff */
[----:B------:R-:W-:Y:S02]  /*5c80*/  CS2R R160, SRZ ;  /* 0x0000000000a07805 */ /* 0x000fe4000001ff00 */
[----:B------:R-:W-:Y:S02]  /*5c90*/  @P0 SEL R0, R5, R0, !P3 ;  /* 0x0000000005000207 */ /* 0x000fe40005800000 */
[----:B------:R-:W-:Y:S02]  /*5ca0*/  CS2R R158, SRZ ;  /* 0x00000000009e7805 */ /* 0x000fe4000001ff00 */
[----:B------:R-:W-:Y:S02]  /*5cb0*/  LEA R191, R76, UR49, 0x3 ;  /* 0x000000314cbf7c11 */ /* 0x000fe4000f8e18ff */
[----:B------:R-:W-:Y:S02]  /*5cc0*/  CS2R R156, SRZ ;  /* 0x00000000009c7805 */ /* 0x000fe4000001ff00 */
[----:B------:R-:W-:Y:S02]  /*5cd0*/  @P1 LOP3.LUT R0, R0, 0x1, RZ, 0xc0, !PT ;  /* 0x0000000100001812 */ /* 0x000fe400078ec0ff */
[----:B------:R-:W-:Y:S02]  /*5ce0*/  CS2R R154, SRZ ;  /* 0x00000000009a7805 */ /* 0x000fe4000001ff00 */
[----:B------:R-:W-:Y:S02]  /*5cf0*/  SHF.L.U32 R2, R183, 0x1f, RZ ;  /* 0x0000001fb7027819 */ /* 0x000fe400000006ff */
[----:B------:R-:W-:Y:S02]  /*5d00*/  CS2R R152, SRZ ;  /* 0x0000000000987805 */ /* 0x000fe4000001ff00 */
[----:B------:R-:W-:Y:S02]  /*5d10*/  ISETP.NE.U32.OR P6, PT, R0, 0x1, !P1 ;  /* 0x000000010000780c */ /* 0x000fe40004fc5470 */
[----:B------:R-:W-:Y:S02]  /*5d20*/  CS2R R150, SRZ ;  /* 0x0000000000967805 */ /* 0x000fe4000001ff00 */
[----:B------:R-:W-:Y:S02]  /*5d30*/  PLOP3.LUT P2, PT, PT, PT, UP1, 0x80, 0x8 ;  /* 0x000000000008781c */ /* 0x000fe40003f4f018 */
[----:B------:R-:W-:Y:S02]  /*5d40*/  CS2R R148, SRZ ;  /* 0x0000000000947805 */ /* 0x000fe4000001ff00 */
[----:B------:R-:W-:Y:S02]  /*5d50*/  SEL R0, RZ, 0xffffffff, P4 ;  /* 0xffffffffff007807 */ /* 0x000fe40002000000 */
[----:B------:R-:W-:Y:S03]  /*5d60*/  P2R R204, PR, RZ, 0x40 ;  /* 0x00000040ffcc7803 */ /* 0x000fe60000000000 */
[----:B------:R-:W-:Y:S04]  /*5d70*/  @P6 SHF.L.U32 R4, R180, 0x1f, RZ ;  /* 0x0000001fb4046819 */ /* 0x000fe800000006ff */
[----:B------:R-:W-:Y:S01]  /*5d80*/  @P2 SEL R0, R5, R0, !P3 ;  /* 0x0000000005002207 */ /* 0x000fe20005800000 */
[----:B------:R-:W1:Y:S03]  /*5d90*/  @P6 SYNCS.PHASECHK.TRANS64.TRYWAIT P1, [R3+URZ+0x30], R4 ;  /* 0x00003004030065a7 */ /* 0x000e6600080211ff */
[----:B------:R-:W-:Y:S04]  /*5da0*/  LOP3.LUT R0, R0, 0x1, RZ, 0xc0, !PT ;  /* 0x0000000100007812 */ /* 0x000fe800078ec0ff */
[----:B------:R-:W-:Y:S04]  /*5db0*/  ISETP.NE.U32.AND P5, PT, R0, 0x1, PT ;  /* 0x000000010000780c */ /* 0x000fe80003fa5070 */
[----:B------:R-:W-:Y:S01]  /*5dc0*/  P2R R197, PR, RZ, 0x20 ;  /* 0x00000020ffc57803 */ /* 0x000fe20000000000 */
[----:B------:R3:W4:Y:S01]  /*5dd0*/  SYNCS.PHASECHK.TRANS64.TRYWAIT P0, [R191+URZ+0xa0], R2 ;  /* 0x0000a002bf0075a7 */ /* 0x00072200080011ff */
[----:B-1----:R-:W-:Y:S01]  /*5de0*/  @P6 SEL R196, RZ, 0x1, !P1 ;  /* 0x00000001ffc46807 */ /* 0x002fe20004800000 */
[----:B---3--:R-:W-:Y:S06]  /*5df0*/  @!P6 BRA `(.L_x_106) ;  /* 0x00000000009ce947 */ /* 0x008fec0003800000 */
[----:B------:R-:W-:Y:S01]  /*5e00*/  @P5 IMAD R6, R181, 0x2000, R186 ;  /* 0x00002000b5065824 */ /* 0x000fe200078e02ba */
[----:B------:R-:W-:Y:S01]  /*5e10*/  ISETP.NE.AND P1, PT, R196, RZ, PT ;  /* 0x000000ffc400720c */ /* 0x000fe20003f25270 */
[----:B------:R-:W-:Y:S01]  /*5e20*/  BSSY B0, `(.L_x_107) ;  /* 0x0000010000007945 */ /* 0x000fe20003800000 */
[----:B------:R-:W-:Y:S01]  /*5e30*/  CS2R R150, SRZ ;  /* 0x0000000000967805 */ /* 0x000fe2000001ff00 */
[--C-:B------:R-:W-:Y:S01]  /*5e40*/  @P5 IMAD R7, R187, -0x10, R6.reuse ;  /* 0xfffffff0bb075824 */ /* 0x100fe200078e0206 */
[----:B------:R-:W-:Y:S01]  /*5e50*/  CS2R R148, SRZ ;  /* 0x0000000000947805 */ /* 0x000fe2000001ff00 */
[----:B------:R-:W-:Y:S01]  /*5e60*/  @P5 IMAD R5, R185, -0x10, R6 ;  /* 0xfffffff0b9055824 */ /* 0x000fe200078e0206 */
[----:B------:R-:W-:Y:S01]  /*5e70*/  CS2R R158, SRZ ;  /* 0x00000000009e7805 */ /* 0x000fe2000001ff00 */
[----:B------:R-:W-:Y:S01]  /*5e80*/  @P5 IMAD R4, R184, 0x10, R7 ;  /* 0x00000010b8045824 */ /* 0x000fe200078e0207 */
[----:B------:R-:W-:Y:S02]  /*5e90*/  CS2R R156, SRZ ;  /* 0x00000000009c7805 */ /* 0x000fe4000001ff00 */
[----:B------:R-:W-:Y:S02]  /*5ea0*/  CS2R R154, SRZ ;  /* 0x00000000009a7805 */ /* 0x000fe4000001ff00 */
[----:B------:R-:W-:Y:S02]  /*5eb0*/  CS2R R152, SRZ ;  /* 0x0000000000987805 */ /* 0x000fe4000001ff00 */
[----:B------:R-:W-:Y:S02]  /*5ec0*/  CS2R R162, SRZ ;  /* 0x0000000000a27805 */ /* 0x000fe4000001ff00 */
[----:B------:R-:W-:Y:S01]  /*5ed0*/  CS2R R160, SRZ ;  /* 0x0000000000a07805 */ /* 0x000fe2000001ff00 */
[----:B------:R-:W-:Y:S06]  /*5ee0*/  @P1 BRA `(.L_x_108) ;  /* 0x00000000000c1947 */ /* 0x000fec0003800000 */
[----:B------:R-:W-:Y:S04]  /*5ef0*/  SHF.L.U32 R0, R180, 0x1f, RZ ;  /* 0x0000001fb4007819 */ /* 0x000fe800000006ff */
[----:B------:R-:W1:Y:S02]  /*5f00*/  SYNCS.PHASECHK.TRANS64.TRYWAIT P1, [R3+URZ+0x30], R0 ;  /* 0x00003000030075a7 */ /* 0x000e6400080211ff */
[----:B-1----:R-:W-:Y:S05]  /*5f10*/  @!P1 BRA `(.L_x_109) ;  /* 0x0000006000689947 */ /* 0x002fea0003800000 */
.L_x_108:
[----:B------:R-:W-:Y:S05]  /*5f20*/  BSYNC B0 ;  /* 0x0000000000007941 */ /* 0x000fea0003800000 */
.L_x_107:
[----:B------:R-:W-:Y:S01]  /*5f30*/  ISETP.NE.AND P1, PT, R197, RZ, PT ;  /* 0x000000ffc500720c */ /* 0x000fe20003f25270 */
[----:B-1----:R-:W-:Y:S02]  /*5f40*/  VIADD R3, R3, 0x50 ;  /* 0x0000005003037836 */ /* 0x002fe40000000000 */
[----:B------:R-:W-:Y:S02]  /*5f50*/  IMAD.U32 R0, RZ, RZ, UR37 ;  /* 0x00000025ff007e24 */ /* 0x000fe4000f8e00ff */
[----:B------:R-:W-:Y:S03]  /*5f60*/  VIADD R181, R181, 0x1 ;  /* 0x00000001b5b57836 */ /* 0x000fe60000000000 */
[----:B------:R-:W-:Y:S05]  /*5f70*/  PRMT R0, R0, 0x654, R3 ;  /* 0x0000065400007816 */ /* 0x000fea0000000003 */
[----:B------:R1:W3:Y:S04]  /*5f80*/  @P1 LDS.128 R148, [R6] ;  /* 0x0000000006941984 */ /* 0x0002e80000000c00 */
[----:B------:R1:W1:Y:S04]  /*5f90*/  @P1 LDS.128 R156, [R5+0x20] ;  /* 0x00002000059c1984 */ /* 0x0002680000000c00 */
[----:B------:R1:W1:Y:S04]  /*5fa0*/  @P1 LDS.128 R152, [R7+0x10] ;  /* 0x0000100007981984 */ /* 0x0002680000000c00 */
[----:B------:R1:W1:Y:S01]  /*5fb0*/  @P1 LDS.128 R160, [R4+0x10] ;  /* 0x0000100004a01984 */ /* 0x0002620000000c00 */
[C---:B------:R-:W-:Y:S01]  /*5fc0*/  ISETP.NE.AND P1, PT, R181.reuse, 0x4, PT ;  /* 0x00000004b500780c */ /* 0x040fe20003f25270 */
[----:B------:R-:W-:Y:S01]  /*5fd0*/  @!PT LDS RZ, [RZ] ;  /* 0x00000000fffff984 */ /* 0x000fe20000000800 */
[----:B------:R-:W-:Y:S01]  /*5fe0*/  @!PT LDS RZ, [RZ] ;  /* 0x00000000fffff984 */ /* 0x000fe20000000800 */
[----:B------:R-:W-:Y:S01]  /*5ff0*/  @!PT LDS RZ, [RZ] ;  /* 0x00000000fffff984 */ /* 0x000fe20000000800 */
[----:B------:R-:W-:Y:S01]  /*6000*/  @!PT LDS RZ, [RZ] ;  /* 0x00000000fffff984 */ /* 0x000fe20000000800 */
[----:B------:R5:W-:Y:S06]  /*6010*/  MEMBAR.ALL.CTA ;  /* 0x0000000000007992 */ /* 0x000bec0000008000 */
[----:B-----5:R-:W5:Y:S01]  /*6020*/  FENCE.VIEW.ASYNC.S ;  /* 0x00000000000073c6 */ /* 0x020f620000000000 */
[----:B------:R-:W-:Y:S02]  /*6030*/  SEL R3, RZ, 0x1, P1 ;  /* 0x00000001ff037807 */ /* 0x000fe40000800000 */
[----:B------:R-:W-:Y:S02]  /*6040*/  SEL R181, R181, RZ, P1 ;  /* 0x000000ffb5b57207 */ /* 0x000fe40000800000 */
[----:B------:R-:W-:Y:S01]  /*6050*/  LOP3.LUT R180, R180, R3, RZ, 0x3c, !PT ;  /* 0x00000003b4b47212 */ /* 0x000fe200078e3cff */
[----:B-----5:R1:W-:Y:S06]  /*6060*/  SYNCS.ARRIVE.TRANS64.RED.A1T0 RZ, [R0+URZ], RZ ;  /* 0x000000ff00ff79a7 */ /* 0x0203ec00081004ff */
.L_x_106:
[----:B------:R-:W-:Y:S05]  /*6070*/  BSYNC B1 ;  /* 0x0000000000017941 */ /* 0x000fea0003800000 */
.L_x_105:
[----:B-1----:R-:W-:Y:S04]  /*6080*/  SHF.R.U32.HI R0, RZ, 0x15, R80 ;  /* 0x00000015ff007819 */ /* 0x002fe80000011650 */
[----:B------:R-:W-:Y:S01]  /*6090*/  LOP3.LUT P1, RZ, R0, 0x3, R173, 0x48, !PT ;  /* 0x0000000300ff7812 */ /* 0x000fe200078248ad */
[----:B------:R-:W-:Y:S01]  /*60a0*/  @!UPT UIADD3 URZ, UPT, UPT, URZ, URZ, URZ ;  /* 0x000000fffffff290 */ /* 0x000fe2000fffe0ff */
[----:B----4-:R-:W-:Y:S11]  /*60b0*/  @P0 BRA `(.L_x_110) ;  /* 0x0000000000080947 */ /* 0x010ff60003800000 */
[----:B------:R-:W1:Y:S02]  /*60c0*/  SYNCS.PHASECHK.TRANS64.TRYWAIT P0, [R191+URZ+0xa0], R2 ;  /* 0x0000a002bf0075a7 */ /* 0x000e6400080011ff */
[----:B-1----:R-:W-:Y:S05]  /*60d0*/  @!P0 BRA `(.L_x_111) ;  /* 0x00000060000c8947 */ /* 0x002fea0003800000 */
.L_x_110:
[----:B------:R-:W-:Y:S04]  /*60e0*/  BSSY.RECONVERGENT B6, `(.L_x_112) ;  /* 0x0000012000067945 */ /* 0x000fe80003800200 */
[----:B------:R-:W-:Y:S05]  /*60f0*/  @!P1 BRA `(.L_x_113) ;  /* 0x0000000000409947 */ /* 0x000fea0003800000 */
[----:B------:R-:W4:Y:S01]  /*6100*/  LDCU.64 UR8, c[0x4][0x78] ;  /* 0x01000f00ff0877ac */ /* 0x000f220008000a00 */
[----:B------:R-:W-:Y:S01]  /*6110*/  MOV R3, 0x0 ;  /* 0x0000000000037802 */ /* 0x000fe20000000f00 */
[----:B------:R-:W-:Y:S02]  /*6120*/  HFMA2 R12, -RZ, RZ, 0, 5.9604644775390625e-08 ;  /* 0x00000001ff0c7431 */ /* 0x000fe400000001ff */
[----:B------:R-:W-:Y:S02]  /*6130*/  IMAD.MOV.U32 R8, RZ, RZ, 0x192 ;  /* 0x00000192ff087424 */ /* 0x000fe400078e00ff */
[----:B------:R-:W-:Y:S01]  /*6140*/  IMAD.MOV.U32 R13, RZ, RZ, RZ ;  /* 0x000000ffff0d7224 */ /* 0x000fe200078e00ff */
[----:B------:R-:W5:Y:S01]  /*6150*/  LDCU.64 UR6, c[0x4][0x80] ;  /* 0x01001000ff0677ac */ /* 0x000f620008000a00 */
[----:B-1----:R-:W1:Y:S01]  /*6160*/  LDC.64 R2, c[0x4][R3] ;  /* 0x0100000003027b82 */ /* 0x002e620000000a00 */
[----:B------:R-:W2:Y:S01]  /*6170*/  LDCU.64 UR4, c[0x4][0x18] ;  /* 0x01000300ff0477ac */ /* 0x000ea20008000a00 */
[----:B----4-:R-:W-:Y:S01]  /*6180*/  MOV R5, UR9 ;  /* 0x0000000900057c02 */ /* 0x010fe20008000f00 */
[----:B------:R-:W-:Y:S01]  /*6190*/  IMAD.U32 R4, RZ, RZ, UR8 ;  /* 0x00000008ff047e24 */ /* 0x000fe2000f8e00ff */
[----:B-----5:R-:W-:Y:S01]  /*61a0*/  MOV R7, UR7 ;  /* 0x0000000700077c02 */ /* 0x020fe20008000f00 */
[----:B------:R-:W-:Y:S01]  /*61b0*/  IMAD.U32 R6, RZ, RZ, UR6 ;  /* 0x00000006ff067e24 */ /* 0x000fe2000f8e00ff */
[----:B--2---:R-:W-:Y:S01]  /*61c0*/  MOV R11, UR5 ;  /* 0x00000005000b7c02 */ /* 0x004fe20008000f00 */
[----:B------:R-:W-:Y:S02]  /*61d0*/  IMAD.U32 R10, RZ, RZ, UR4 ;  /* 0x00000004ff0a7e24 */ /* 0x000fe4000f8e00ff */
[----:B------:R-:W-:Y:S07]  /*61e0*/  LEPC R20, `(.L_x_113) ;  /* 0x000000001014794e */ /* 0x000fee0000000000 */
[----:B-1-3--:R-:W-:Y:S05]  /*61f0*/  CALL.ABS.NOINC R2 ;  /* 0x0000000002007343 */ /* 0x00afea0003c00000 */
.L_x_113:
[----:B------:R-:W-:Y:S05]  /*6200*/  BSYNC.RECONVERGENT B6 ;  /* 0x0000000000067941 */ /* 0x000fea0003800200 */
.L_x_112:
[-C--:B---3--:R-:W-:Y:S01]  /*6210*/  F2FP.F16.E4M3.UNPACK_B R83, R148.reuse ;  /* 0x00000094ff53723e */ /* 0x088fe200020006ff */
[----:B------:R-:W-:Y:S05]  /*6220*/  WARPSYNC.ALL ;  /* 0x0000000000007948 */ /* 0x000fea0003800000 */
[----:B------:R-:W-:Y:S01]  /*6230*/  R2UR UR4, R80 ;  /* 0x00000000500472ca */ /* 0x000fe200000e0000 */
[--C-:B------:R-:W-:Y:S01]  /*6240*/  HADD2.F32 R82, -RZ, R83.reuse.H0_H0 ;  /* 0x20000053ff527230 */ /* 0x100fe20000004100 */
[----:B------:R-:W-:Y:S01]  /*6250*/  F2FP.F16.E4M3.UNPACK_B R85, R148.H1 ;  /* 0x00000094ff55723e */ /* 0x000fe200030006ff */
[----:B------:R-:W-:Y:S01]  /*6260*/  HADD2.F32 R83, -RZ, R83.H1_H1 ;  /* 0x30000053ff537230 */ /* 0x000fe20000004100 */
[-C--:B------:R-:W-:Y:S01]  /*6270*/  F2FP.F16.E4M3.UNPACK_B R87, R149.reuse ;  /* 0x00000095ff57723e */ /* 0x080fe200020006ff */
[----:B------:R-:W-:Y:S01]  /*6280*/  BSSY.RECONVERGENT B0, `(.L_x_114) ;  /* 0x000011d000007945 */ /* 0x000fe20003800200 */
[----:B------:R-:W-:Y:S01]  /*6290*/  F2FP.F16.E4M3.UNPACK_B R89, R149.H1 ;  /* 0x00000095ff59723e */ /* 0x000fe200030006ff */
[----:B------:R-:W-:Y:S01]  /*62a0*/  HADD2.F32 R84, -RZ, R85.H0_H0 ;  /* 0x20000055ff547230 */ /* 0x000fe20000004100 */
[-C--:B------:R-:W-:Y:S01]  /*62b0*/  F2FP.F16.E4M3.UNPACK_B R91, R150.reuse ;  /* 0x00000096ff5b723e */ /* 0x080fe200020006ff */
[----:B------:R-:W-:Y:S01]  /*62c0*/  HADD2.F32 R88, -RZ, R87.H1_H1 ;  /* 0x30000057ff587230 */ /* 0x000fe20000004100 */
[----:B------:R-:W-:Y:S01]  /*62d0*/  F2FP.F16.E4M3.UNPACK_B R93, R150.H1 ;  /* 0x00000096ff5d723e */ /* 0x000fe200030006ff */
[----:B------:R-:W-:Y:S01]  /*62e0*/  HADD2.F32 R86, -RZ, R85.H1_H1 ;  /* 0x30000055ff567230 */ /* 0x000fe20000004100 */
[-C--:B------:R-:W-:Y:S01]  /*62f0*/  F2FP.F16.E4M3.UNPACK_B R95, R151.reuse ;  /* 0x00000097ff5f723e */ /* 0x080fe200020006ff */
[----:B------:R-:W2:Y:S01]  /*6300*/  LDTM.x64 R4, tmem[UR4] ;  /* 0x00000004000479ee */ /* 0x000ea20008340000 */
[----:B------:R-:W-:Y:S01]  /*6310*/  F2FP.F16.E4M3.UNPACK_B R97, R151.H1 ;  /* 0x00000097ff61723e */ /* 0x000fe200030006ff */
[----:B------:R-:W-:Y:S01]  /*6320*/  HADD2.F32 R85, -RZ, R87.H0_H0 ;  /* 0x20000057ff557230 */ /* 0x000fe20000004100 */
[-C--:B------:R-:W-:Y:S01]  /*6330*/  F2FP.F16.E4M3.UNPACK_B R99, R152.reuse ;  /* 0x00000098ff63723e */ /* 0x080fe200020006ff */
[----:B------:R-:W-:Y:S01]  /*6340*/  HADD2.F32 R87, -RZ, R89.H0_H0 ;  /* 0x20000059ff577230 */ /* 0x000fe20000004100 */
[----:B------:R-:W-:Y:S01]  /*6350*/  F2FP.F16.E4M3.UNPACK_B R101, R152.H1 ;  /* 0x00000098ff65723e */ /* 0x000fe200030006ff */
[----:B------:R-:W-:Y:S01]  /*6360*/  HADD2.F32 R92, -RZ, R91.H1_H1 ;  /* 0x3000005bff5c7230 */ /* 0x000fe20000004100 */
[----:B------:R-:W-:Y:S01]  /*6370*/  SHF.L.U32 R199, R176, 0x4, RZ ;  /* 0x00000004b0c77819 */ /* 0x000fe200000006ff */
[----:B------:R-:W-:Y:S01]  /*6380*/  HADD2.F32 R96, -RZ, R95.H1_H1 ;  /* 0x3000005fff607230 */ /* 0x000fe20000004100 */
[----:B------:R-:W-:Y:S01]  /*6390*/  SHF.L.U32 R205, R175, 0x4, RZ ;  /* 0x00000004afcd7819 */ /* 0x000fe200000006ff */
[----:B------:R-:W-:Y:S01]  /*63a0*/  HADD2.F32 R100, -RZ, R99.H1_H1 ;  /* 0x30000063ff647230 */ /* 0x000fe20000004100 */
[----:B------:R-:W-:Y:S01]  /*63b0*/  SHF.L.U32 R198, R184, 0x4, RZ ;  /* 0x00000004b8c67819 */ /* 0x000fe200000006ff */
[----:B------:R-:W-:Y:S01]  /*63c0*/  HADD2.F32 R90, -RZ, R89.H1_H1 ;  /* 0x30000059ff5a7230 */ /* 0x000fe20000004100 */
[----:B------:R-:W-:Y:S01]  /*63d0*/  IADD3 R195, PT, PT, R186, R205, RZ ;  /* 0x000000cdbac37210 */ /* 0x000fe20007ffe0ff */
[----:B------:R-:W-:Y:S01]  /*63e0*/  HADD2.F32 R89, -RZ, R91.H0_H0 ;  /* 0x2000005bff597230 */ /* 0x000fe20000004100 */
[-C--:B------:R-:W-:Y:S01]  /*63f0*/  F2FP.F16.E4M3.UNPACK_B R103, R153.reuse ;  /* 0x00000099ff67723e */ /* 0x080fe200020006ff */
[--C-:B------:R-:W-:Y:S01]  /*6400*/  HADD2.F32 R91, -RZ, R93.reuse.H0_H0 ;  /* 0x2000005dff5b7230 */ /* 0x100fe20000004100 */
[----:B------:R-:W-:Y:S01]  /*6410*/  F2FP.F16.E4M3.UNPACK_B R105, R153.H1 ;  /* 0x00000099ff69723e */ /* 0x000fe200030006ff */
[----:B------:R-:W-:Y:S01]  /*6420*/  HADD2.F32 R94, -RZ, R93.H1_H1 ;  /* 0x3000005dff5e7230 */ /* 0x000fe20000004100 */
[-C--:B------:R-:W-:Y:S01]  /*6430*/  F2FP.F16.E4M3.UNPACK_B R107, R154.reuse ;  /* 0x0000009aff6b723e */ /* 0x080fe200020006ff */
[----:B------:R-:W-:Y:S01]  /*6440*/  HADD2.F32 R93, -RZ, R95.H0_H0 ;  /* 0x2000005fff5d7230 */ /* 0x000fe20000004100 */
[----:B------:R-:W-:Y:S01]  /*6450*/  F2FP.F16.E4M3.UNPACK_B R109, R154.H1 ;  /* 0x0000009aff6d723e */ /* 0x000fe200030006ff */
[----:B------:R-:W-:Y:S01]  /*6460*/  HADD2.F32 R104, -RZ, R103.H1_H1 ;  /* 0x30000067ff687230 */ /* 0x000fe20000004100 */
[----:B------:R-:W-:Y:S01]  /*6470*/  F2FP.F16.E4M3.UNPACK_B R111, R155 ;  /* 0x0000009bff6f723e */ /* 0x000fe200020006ff */
[C---:B--2---:R-:W-:Y:S01]  /*6480*/  FMUL R0, R78.reuse, R4 ;  /* 0x000000044e007220 */ /* 0x044fe20000400000 */
[C---:B-1----:R-:W-:Y:S01]  /*6490*/  FMUL R2, R78.reuse, R5 ;  /* 0x000000054e027220 */ /* 0x042fe20000400000 */
[C---:B------:R-:W-:Y:S01]  /*64a0*/  FMUL R4, R78.reuse, R8 ;  /* 0x000000084e047220 */ /* 0x040fe20000400000 */
[C---:B------:R-:W-:Y:S01]  /*64b0*/  FMUL R5, R78.reuse, R9 ;  /* 0x000000094e057220 */ /* 0x040fe20000400000 */
[C---:B------:R-:W-:Y:S01]  /*64c0*/  FFMA R0, R81.reuse, R82, R0 ;  /* 0x0000005251007223 */ /* 0x040fe20000000000 */
[C---:B------:R-:W-:Y:S01]  /*64d0*/  FFMA R2, R81.reuse, R83, R2 ;  /* 0x0000005351027223 */ /* 0x040fe20000000002 */
[C---:B------:R-:W-:Y:S01]  /*64e0*/  FMUL R8, R78.reuse, R12 ;  /* 0x0000000c4e087220 */ /* 0x040fe20000400000 */
[C---:B------:R-:W-:Y:S01]  /*64f0*/  FMUL R9, R78.reuse, R13 ;  /* 0x0000000d4e097220 */ /* 0x040fe20000400000 */
[C---:B------:R-:W-:Y:S01]  /*6500*/  FMUL R12, R78.reuse, R16 ;  /* 0x000000104e0c7220 */ /* 0x040fe20000400000 */
[C---:B------:R-:W-:Y:S01]  /*6510*/  FMUL R13, R78.reuse, R17 ;  /* 0x000000114e0d7220 */ /* 0x040fe20000400000 */
[C---:B------:R-:W-:Y:S01]  /*6520*/  FMUL R16, R78.reuse, R20 ;  /* 0x000000144e107220 */ /* 0x040fe20000400000 */
[C---:B------:R-:W-:Y:S01]  /*6530*/  FMUL R17, R78.reuse, R21 ;  /* 0x000000154e117220 */ /* 0x040fe20000400000 */
[C---:B------:R-:W-:Y:S01]  /*6540*/  FMUL R20, R78.reuse, R24 ;  /* 0x000000184e147220 */ /* 0x040fe20000400000 */
[C---:B------:R-:W-:Y:S01]  /*6550*/  FMUL R21, R78.reuse, R25 ;  /* 0x000000194e157220 */ /* 0x040fe20000400000 */
[----:B------:R-:W-:Y:S02]  /*6560*/  HADD2.F32 R108, -RZ, R107.H1_H1 ;  /* 0x3000006bff6c7230 */ /* 0x000fe40000004100 */
[C---:B------:R-:W-:Y:S01]  /*6570*/  FMUL R24, R78.reuse, R28 ;  /* 0x0000001c4e187220 */ /* 0x040fe20000400000 */
[C---:B------:R-:W-:Y:S01]  /*6580*/  FMUL R25, R78.reuse, R29 ;  /* 0x0000001d4e197220 */ /* 0x040fe20000400000 */
[----:B------:R-:W-:Y:S02]  /*6590*/  HADD2.F32 R112, -RZ, R111.H1_H1 ;  /* 0x3000006fff707230 */ /* 0x000fe40000004100 */
[C---:B------:R-:W-:Y:S01]  /*65a0*/  FMUL R28, R78.reuse, R32 ;  /* 0x000000204e1c7220 */ /* 0x040fe20000400000 */
[C---:B------:R-:W-:Y:S01]  /*65b0*/  FMUL R29, R78.reuse, R33 ;  /* 0x000000214e1d7220 */ /* 0x040fe20000400000 */
[C---:B------:R-:W-:Y:S01]  /*65c0*/  FMUL R32, R78.reuse, R36 ;  /* 0x000000244e207220 */ /* 0x040fe20000400000 */
[----:B------:R-:W-:Y:S01]  /*65d0*/  F2FP.F16.E4M3.UNPACK_B R113, R155.H1 ;  /* 0x0000009bff71723e */ /* 0x000fe200030006ff */
[C---:B------:R-:W-:Y:S01]  /*65e0*/  FMUL R33, R78.reuse, R37 ;  /* 0x000000254e217220 */ /* 0x040fe20000400000 */
[C---:B------:R-:W-:Y:S01]  /*65f0*/  FMUL R36, R78.reuse, R40 ;  /* 0x000000284e247220 */ /* 0x040fe20000400000 */
[----:B------:R-:W-:Y:S01]  /*6600*/  F2FP.F16.E4M3.UNPACK_B R115, R156 ;  /* 0x0000009cff73723e */ /* 0x000fe200020006ff */
[C---:B------:R-:W-:Y:S01]  /*6610*/  FMUL R37, R78.reuse, R41 ;  /* 0x000000294e257220 */ /* 0x040fe20000400000 */
[C---:B------:R-:W-:Y:S01]  /*6620*/  FMUL R40, R78.reuse, R44 ;  /* 0x0000002c4e287220 */ /* 0x040fe20000400000 */
[----:B------:R-:W-:Y:S01]  /*6630*/  F2FP.F16.E4M3.UNPACK_B R117, R156.H1 ;  /* 0x0000009cff75723e */ /* 0x000fe200030006ff */
[C---:B------:R-:W-:Y:S01]  /*6640*/  FMUL R41, R78.reuse, R45 ;  /* 0x0000002d4e297220 */ /* 0x040fe20000400000 */
[----:B------:R-:W-:Y:S02]  /*6650*/  HADD2.F32 R116, -RZ, R115.H1_H1 ;  /* 0x30000073ff747230 */ /* 0x000fe40000004100 */
        /* <DEDUP_REMOVED lines=21> */
[C---:B------:R-:W-:Y:S01]  /*67b0*/  FFMA R3, R81.reuse, R84, R3 ;  /* 0x0000005451037223 */ /* 0x040fe20000000003 */
[----:B------:R-:W-:Y:S01]  /*67c0*/  F2FP.F16.E4M3.UNPACK_B R131, R160 ;  /* 0x000000a0ff83723e */ /* 0x000fe200020006ff */
[C---:B------:R-:W-:Y:S01]  /*67d0*/  FFMA R7, R81.reuse, R86, R7 ;  /* 0x0000005651077223 */ /* 0x040fe20000000007 */
[C---:B------:R-:W-:Y:S01]  /*67e0*/  FFMA R4, R81.reuse, R85, R4 ;  /* 0x0000005551047223 */ /* 0x040fe20000000004 */
[----:B------:R-:W-:Y:S01]  /*67f0*/  F2FP.F16.E4M3.UNPACK_B R133, R160.H1 ;  /* 0x000000a0ff85723e */ /* 0x000fe200030006ff */
[----:B------:R-:W-:Y:S01]  /*6800*/  FFMA R5, R81, R88, R5 ;  /* 0x0000005851057223 */ /* 0x000fe20000000005 */
[----:B------:R-:W-:Y:S01]  /*6810*/  HADD2.F32 R132, -RZ, R131.H1_H1 ;  /* 0x30000083ff847230 */ /* 0x000fe20000004100 */
[----:B------:R-:W-:Y:S01]  /*6820*/  F2FP.SATFINITE.E4M3.F32.PACK_AB_MERGE_C R193, R7, R3, RZ ;  /* 0x0000000307c1723e */ /* 0x000fe200048070ff */
[C---:B------:R-:W-:Y:S01]  /*6830*/  FMUL R6, R78.reuse, R10 ;  /* 0x0000000a4e067220 */ /* 0x040fe20000400000 */
[C---:B------:R-:W-:Y:S01]  /*6840*/  FMUL R11, R78.reuse, R11 ;  /* 0x0000000b4e0b7220 */ /* 0x040fe20000400000 */
[----:B------:R-:W-:Y:S01]  /*6850*/  FMUL R10, R78, R14 ;  /* 0x0000000e4e0a7220 */ /* 0x000fe20000400000 */
[----:B------:R-:W-:Y:S01]  /*6860*/  F2FP.F16.E4M3.UNPACK_B R135, R161 ;  /* 0x000000a1ff87723e */ /* 0x000fe200020006ff */
[C---:B------:R-:W-:Y:S01]  /*6870*/  FFMA R6, R81.reuse, R87, R6 ;  /* 0x0000005751067223 */ /* 0x040fe20000000006 */
[----:B------:R-:W-:Y:S01]  /*6880*/  F2FP.SATFINITE.E4M3.F32.PACK_AB_MERGE_C R200, R2, R0, R193 ;  /* 0x0000000002c8723e */ /* 0x000fe200048070c1 */
[C---:B------:R-:W-:Y:S01]  /*6890*/  FFMA R11, R81.reuse, R90, R11 ;  /* 0x0000005a510b7223 */ /* 0x040fe2000000000b */
[----:B------:R-:W-:Y:S01]  /*68a0*/  IADD3 R193, PT, PT, R186, R199, RZ ;  /* 0x000000c7bac17210 */ /* 0x000fe20007ffe0ff */
[C---:B------:R-:W-:Y:S01]  /*68b0*/  FFMA R8, R81.reuse, R89, R8 ;  /* 0x0000005951087223 */ /* 0x040fe20000000008 */
[C---:B------:R-:W-:Y:S01]  /*68c0*/  FFMA R9, R81.reuse, R92, R9 ;  /* 0x0000005c51097223 */ /* 0x040fe20000000009 */
[----:B------:R-:W-:Y:S01]  /*68d0*/  HADD2.F32 R95, -RZ, R97.H0_H0 ;  /* 0x20000061ff5f7230 */ /* 0x000fe20000004100 */
[----:B------:R-:W-:Y:S01]  /*68e0*/  IADD3 R194, PT, PT, R198, R193, RZ ;  /* 0x000000c1c6c27210 */ /* 0x000fe20007ffe0ff */
[----:B------:R-:W-:Y:S01]  /*68f0*/  FFMA R10, R81, R91, R10 ;  /* 0x0000005b510a7223 */ /* 0x000fe2000000000a */
[----:B------:R-:W-:Y:S01]  /*6900*/  F2FP.SATFINITE.E4M3.F32.PACK_AB_MERGE_C R201, R11, R6, RZ ;  /* 0x000000060bc9723e */ /* 0x000fe200048070ff */
[----:B------:R-:W-:Y:S02]  /*6910*/  HADD2.F32 R136, -RZ, R135.H1_H1 ;  /* 0x30000087ff887230 */ /* 0x000fe40000004100 */
[C---:B------:R-:W-:Y:S01]  /*6920*/  FMUL R15, R78.reuse, R15 ;  /* 0x0000000f4e0f7220 */ /* 0x040fe20000400000 */
[----:B------:R-:W-:Y:S01]  /*6930*/  HADD2.F32 R98, -RZ, R97.H1_H1 ;  /* 0x30000061ff627230 */ /* 0x000fe20000004100 */
[----:B------:R-:W-:Y:S01]  /*6940*/  F2FP.SATFINITE.E4M3.F32.PACK_AB_MERGE_C R201, R5, R4, R201 ;  /* 0x0000000405c9723e */ /* 0x000fe200048070c9 */
[----:B------:R-:W-:Y:S02]  /*6950*/  HADD2.F32 R97, -RZ, R99.H0_H0 ;  /* 0x20000063ff617230 */ /* 0x000fe40000004100 */
[C---:B------:R-:W-:Y:S01]  /*6960*/  FFMA R15, R81.reuse, R94, R15 ;  /* 0x0000005e510f7223 */ /* 0x040fe2000000000f */
[C---:B------:R-:W-:Y:S01]  /*6970*/  FFMA R12, R81.reuse, R93, R12 ;  /* 0x0000005d510c7223 */ /* 0x040fe2000000000c */
[----:B------:R-:W-:Y:S01]  /*6980*/  FFMA R13, R81, R96, R13 ;  /* 0x00000060510d7223 */ /* 0x000fe2000000000d */
[C---:B------:R-:W-:Y:S01]  /*6990*/  FMUL R14, R78.reuse, R18 ;  /* 0x000000124e0e7220 */ /* 0x040fe20000400000 */
[C---:B------:R-:W-:Y:S01]  /*69a0*/  FMUL R19, R78.reuse, R19 ;  /* 0x000000134e137220 */ /* 0x040fe20000400000 */
[--C-:B------:R-:W-:Y:S01]  /*69b0*/  HADD2.F32 R99, -RZ, R101.reuse.H0_H0 ;  /* 0x20000065ff637230 */ /* 0x100fe20000004100 */
[----:B------:R-:W-:Y:S01]  /*69c0*/  F2FP.SATFINITE.E4M3.F32.PACK_AB_MERGE_C R202, R15, R10, RZ ;  /* 0x0000000a0fca723e */ /* 0x000fe200048070ff */
[C---:B------:R-:W-:Y:S01]  /*69d0*/  FFMA R14, R81.reuse, R95, R14 ;  /* 0x0000005f510e7223 */ /* 0x040fe2000000000e */
[C---:B------:R-:W-:Y:S01]  /*69e0*/  FFMA R19, R81.reuse, R98, R19 ;  /* 0x0000006251137223 */ /* 0x040fe20000000013 */
[----:B------:R-:W-:Y:S01]  /*69f0*/  FFMA R16, R81, R97, R16 ;  /* 0x0000006151107223 */ /* 0x000fe20000000010 */
[----:B------:R-:W-:Y:S01]  /*6a00*/  F2FP.F16.E4M3.UNPACK_B R137, R161.H1 ;  /* 0x000000a1ff89723e */ /* 0x000fe200030006ff */
[----:B------:R-:W-:Y:S01]  /*6a10*/  HADD2.F32 R102, -RZ, R101.H1_H1 ;  /* 0x30000065ff667230 */ /* 0x000fe20000004100 */
[----:B------:R-:W-:Y:S01]  /*6a20*/  F2FP.SATFINITE.E4M3.F32.PACK_AB_MERGE_C R202, R9, R8, R202 ;  /* 0x0000000809ca723e */ /* 0x000fe200048070ca */
[----:B------:R-:W-:Y:S01]  /*6a30*/  FFMA R17, R81, R100, R17 ;  /* 0x0000006451117223 */ /* 0x000fe20000000011 */
[----:B------:R-:W-:Y:S01]  /*6a40*/  F2FP.SATFINITE.E4M3.F32.PACK_AB_MERGE_C R203, R19, R14, RZ ;  /* 0x0000000e13cb723e */ /* 0x000fe200048070ff */
[----:B------:R-:W-:Y:S02]  /*6a50*/  HADD2.F32 R101, -RZ, R103.H0_H0 ;  /* 0x20000067ff657230 */ /* 0x000fe40000004100 */
[C---:B------:R-:W-:Y:S01]  /*6a60*/  FMUL R18, R78.reuse, R22 ;  /* 0x000000164e127220 */ /* 0x040fe20000400000 */
[C---:B------:R-:W-:Y:S01]  /*6a70*/  FMUL R23, R78.reuse, R23 ;  /* 0x000000174e177220 */ /* 0x040fe20000400000 */
[--C-:B------:R-:W-:Y:S01]  /*6a80*/  HADD2.F32 R103, -RZ, R105.reuse.H0_H0 ;  /* 0x20000069ff677230 */ /* 0x100fe20000004100 */
[----:B------:R-:W-:Y:S01]  /*6a90*/  F2FP.SATFINITE.E4M3.F32.PACK_AB_MERGE_C R203, R13, R12, R203 ;  /* 0x0000000c0dcb723e */ /* 0x000fe200048070cb */
[C---:B------:R-:W-:Y:S01]  /*6aa0*/  FFMA R18, R81.reuse, R99, R18 ;  /* 0x0000006351127223 */ /* 0x040fe20000000012 */
[C---:B------:R-:W-:Y:S01]  /*6ab0*/  FFMA R23, R81.reuse, R102, R23 ;  /* 0x0000006651177223 */ /* 0x040fe20000000017 */
[C---:B------:R-:W-:Y:S01]  /*6ac0*/  FFMA R20, R81.reuse, R101, R20 ;  /* 0x0000006551147223 */ /* 0x040fe20000000014 */
[----:B------:R-:W-:Y:S01]  /*6ad0*/  HADD2.F32 R106, -RZ, R105.H1_H1 ;  /* 0x30000069ff6a7230 */ /* 0x000fe20000004100 */
[----:B------:R1:W-:Y:S01]  /*6ae0*/  STS.128 [R172+UR49+0x8200], R200 ;  /* 0x008200c8ac007988 */ /* 0x0003e20008000c31 */
        /* <DEDUP_REMOVED lines=10> */
[----:B------:R-:W-:Y:S01]  /*6b90*/  F2FP.F16.E4M3.UNPACK_B R139, R162 ;  /* 0x000000a2ff8b723e */ /* 0x000fe200020006ff */
[----:B------:R-:W-:Y:S02]  /*6ba0*/  HADD2.F32 R110, -RZ, R109.H1_H1 ;  /* 0x3000006dff6e7230 */ /* 0x000fe40000004100 */
[----:B------:R-:W-:Y:S01]  /*6bb0*/  FFMA R25, R81, R108, R25 ;  /* 0x0000006c51197223 */ /* 0x000fe20000000019 */
[----:B------:R-:W-:Y:S01]  /*6bc0*/  F2FP.SATFINITE.E4M3.F32.PACK_AB_MERGE_C R209, R27, R22, RZ ;  /* 0x000000161bd1723e */ /* 0x000fe200048070ff */
[----:B------:R-:W-:Y:S02]  /*6bd0*/  HADD2.F32 R109, -RZ, R111.H0_H0 ;  /* 0x2000006fff6d7230 */ /* 0x000fe40000004100 */
[C---:B------:R-:W-:Y:S01]  /*6be0*/  FMUL R26, R78.reuse, R30 ;  /* 0x0000001e4e1a7220 */ /* 0x040fe20000400000 */
[----:B------:R-:W-:Y:S01]  /*6bf0*/  HADD2.F32 R140, -RZ, R139.H1_H1 ;  /* 0x3000008bff8c7230 */ /* 0x000fe20000004100 */
[----:B------:R-:W-:Y:S01]  /*6c00*/  F2FP.SATFINITE.E4M3.F32.PACK_AB_MERGE_C R209, R21, R20, R209 ;  /* 0x0000001415d1723e */ /* 0x000fe200048070d1 */
[C---:B------:R-:W-:Y:S01]  /*6c10*/  FMUL R31, R78.reuse, R31 ;  /* 0x0000001f4e1f7220 */ /* 0x040fe20000400000 */
[--C-:B------:R-:W-:Y:S02]  /*6c20*/  HADD2.F32 R111, -RZ, R113.reuse.H0_H0 ;  /* 0x20000071ff6f7230 */ /* 0x100fe40000004100 */
[C---:B------:R-:W-:Y:S01]  /*6c30*/  FFMA R26, R81.reuse, R107, R26 ;  /* 0x0000006b511a7223 */ /* 0x040fe2000000001a */
[----:B------:R-:W-:Y:S02]  /*6c40*/  HADD2.F32 R114, -RZ, R113.H1_H1 ;  /* 0x30000071ff727230 */ /* 0x000fe40000004100 */
[C---:B------:R-:W-:Y:S01]  /*6c50*/  FFMA R31, R81.reuse, R110, R31 ;  /* 0x0000006e511f7223 */ /* 0x040fe2000000001f */
[C---:B------:R-:W-:Y:S01]  /*6c60*/  FFMA R28, R81.reuse, R109, R28 ;  /* 0x0000006d511c7223 */ /* 0x040fe2000000001c */
[----:B------:R-:W-:Y:S01]  /*6c70*/  F2FP.F16.E4M3.UNPACK_B R141, R162.H1 ;  /* 0x000000a2ff8d723e */ /* 0x000fe200030006ff */
[----:B------:R-:W-:Y:S01]  /*6c80*/  FFMA R29, R81, R112, R29 ;  /* 0x00000070511d7223 */ /* 0x000fe2000000001d */
[----:B------:R-:W-:Y:S01]  /*6c90*/  HADD2.F32 R113, -RZ, R115.H0_H0 ;  /* 0x20000073ff717230 */ /* 0x000fe20000004100 */
[----:B------:R-:W-:Y:S01]  /*6ca0*/  F2FP.SATFINITE.E4M3.F32.PACK_AB_MERGE_C R210, R31, R26, RZ ;  /* 0x0000001a1fd2723e */ /* 0x000fe200048070ff */
        /* <DEDUP_REMOVED lines=8> */
[----:B------:R-:W-:Y:S01]  /*6d30*/  FFMA R33, R81, R116, R33 ;  /* 0x0000007451217223 */ /* 0x000fe20000000021 */
[----:B------:R-:W-:Y:S01]  /*6d40*/  HADD2.F32 R118, -RZ, R117.H1_H1 ;  /* 0x30000075ff767230 */ /* 0x000fe20000004100 */
        /* <DEDUP_REMOVED lines=8> */
[----:B------:R-:W-:Y:S01]  /*6dd0*/  HADD2.F32 R122, -RZ, R121.H1_H1 ;  /* 0x30000079ff7a7230 */ /* 0x000fe20000004100 */
[----:B------:R1:W-:Y:S01]  /*6de0*/  STS.128 [R193+0x8010], R208 ;  /* 0x008010d0c1007388 */ /* 0x0003e20000000c00 */
[----:B------:R-:W-:Y:S02]  /*6df0*/  HADD2.F32 R121, -RZ, R123.H0_H0 ;  /* 0x2000007bff797230 */ /* 0x000fe40000004100 */
[C---:B------:R-:W-:Y:S01]  /*6e00*/  FFMA R39, R81.reuse, R118, R39 ;  /* 0x0000007651277223 */ /* 0x040fe20000000027 */
[C---:B------:R-:W-:Y:S01]  /*6e10*/  FFMA R36, R81.reuse, R117, R36 ;  /* 0x0000007551247223 */ /* 0x040fe20000000024 */
[----:B------:R-:W-:Y:S01]  /*6e20*/  F2FP.F16.E4M3.UNPACK_B R145, R163.H1 ;  /* 0x000000a3ff91723e */ /* 0x000fe200030006ff */
[----:B------:R-:W-:Y:S01]  /*6e30*/  FFMA R37, R81, R120, R37 ;  /* 0x0000007851257223 */ /* 0x000fe20000000025 */
[C---:B------:R-:W-:Y:S01]  /*6e40*/  FMUL R38, R78.reuse, R42 ;  /* 0x0000002a4e267220 */ /* 0x040fe20000400000 */
[----:B------:R-:W-:Y:S01]  /*6e50*/  F2FP.SATFINITE.E4M3.F32.PACK_AB_MERGE_C R212, R39, R34, RZ ;  /* 0x0000002227d4723e */ /* 0x000fe200048070ff */
[C---:B------:R-:W-:Y:S01]  /*6e60*/  FMUL R43, R78.reuse, R43 ;  /* 0x0000002b4e2b7220 */ /* 0x040fe20000400000 */
[--C-:B------:R-:W-:Y:S02]  /*6e70*/  HADD2.F32 R123, -RZ, R125.reuse.H0_H0 ;  /* 0x2000007dff7b7230 */ /* 0x100fe40000004100 */
[----:B------:R-:W-:Y:S01]  /*6e80*/  FFMA R38, R81, R119, R38 ;  /* 0x0000007751267223 */ /* 0x000fe20000000026 */
[----:B------:R-:W-:Y:S01]  /*6e90*/  F2FP.SATFINITE.E4M3.F32.PACK_AB_MERGE_C R212, R33, R32, R212 ;  /* 0x0000002021d4723e */ /* 0x000fe200048070d4 */
[C---:B------:R-:W-:Y:S01]  /*6ea0*/  FFMA R43, R81.reuse, R122, R43 ;  /* 0x0000007a512b7223 */ /* 0x040fe2000000002b */
[----:B------:R-:W-:Y:S01]  /*6eb0*/  FFMA R40, R81, R121, R40 ;  /* 0x0000007951287223 */ /* 0x000fe20000000028 */
[----:B------:R-:W-:Y:S01]  /*6ec0*/  ISETP.NE.AND P0, PT, R189, RZ, PT ;  /* 0x000000ffbd00720c */ /* 0x000fe20003f05270 */
[----:B------:R-:W-:Y:S01]  /*6ed0*/  FFMA R41, R81, R124, R41 ;  /* 0x0000007c51297223 */ /* 0x000fe20000000029 */
[----:B------:R-:W-:Y:S01]  /*6ee0*/  HADD2.F32 R126, -RZ, R125.H1_H1 ;  /* 0x3000007dff7e7230 */ /* 0x000fe20000004100 */
[----:B------:R-:W-:Y:S01]  /*6ef0*/  F2FP.SATFINITE.E4M3.F32.PACK_AB_MERGE_C R213, R43, R38, RZ ;  /* 0x000000262bd5723e */ /* 0x000fe200048070ff */
[----:B------:R-:W-:Y:S02]  /*6f00*/  HADD2.F32 R125, -RZ, R127.H0_H0 ;  /* 0x2000007fff7d7230 */ /* 0x000fe40000004100 */
[C---:B------:R-:W-:Y:S01]  /*6f10*/  FMUL R42, R78.reuse, R46 ;  /* 0x0000002e4e2a7220 */ /* 0x040fe20000400000 */
[----:B------:R-:W-:Y:S01]  /*6f20*/  FMUL R47, R78, R47 ;  /* 0x0000002f4e2f7220 */ /* 0x000fe20000400000 */
[--C-:B------:R-:W-:Y:S01]  /*6f30*/  HADD2.F32 R127, -RZ, R129.reuse.H0_H0 ;  /* 0x20000081ff7f7230 */ /* 0x100fe20000004100 */
[----:B------:R-:W-:Y:S01]  /*6f40*/  F2FP.SATFINITE.E4M3.F32.PACK_AB_MERGE_C R213, R37, R36, R213 ;  /* 0x0000002425d5723e */ /* 0x000fe200048070d5 */
[C---:B------:R-:W-:Y:S01]  /*6f50*/  FFMA R42, R81.reuse, R123, R42 ;  /* 0x0000007b512a7223 */ /* 0x040fe2000000002a */
[C---:B------:R-:W-:Y:S01]  /*6f60*/  FFMA R47, R81.reuse, R126, R47 ;  /* 0x0000007e512f7223 */ /* 0x040fe2000000002f */
[C---:B------:R-:W-:Y:S01]  /*6f70*/  FFMA R44, R81.reuse, R125, R44 ;  /* 0x0000007d512c7223 */ /* 0x040fe2000000002c */
[----:B------:R-:W-:Y:S01]  /*6f80*/  ISETP.NE.AND P6, PT, R204, RZ, PT ;  /* 0x000000ffcc00720c */ /* 0x000fe20003fc5270 */
[----:B------:R-:W-:Y:S01]  /*6f90*/  FFMA R45, R81, R128, R45 ;  /* 0x00000080512d7223 */ /* 0x000fe2000000002d */
[----:B------:R-:W-:Y:S01]  /*6fa0*/  HADD2.F32 R130, -RZ, R129.H1_H1 ;  /* 0x30000081ff827230 */ /* 0x000fe20000004100 */
[----:B------:R-:W-:Y:S01]  /*6fb0*/  F2FP.SATFINITE.E4M3.F32.PACK_AB_MERGE_C R214, R47, R42, RZ ;  /* 0x0000002a2fd6723e */ /* 0x000fe200048070ff */
[----:B------:R-:W-:Y:S02]  /*6fc0*/  HADD2.F32 R129, -RZ, R131.H0_H0 ;  /* 0x20000083ff817230 */ /* 0x000fe40000004100 */
[C---:B------:R-:W-:Y:S01]  /*6fd0*/  FMUL R46, R78.reuse, R50 ;  /* 0x000000324e2e7220 */ /* 0x040fe20000400000 */
[C---:B------:R-:W-:Y:S01]  /*6fe0*/  FMUL R51, R78.reuse, R51 ;  /* 0x000000334e337220 */ /* 0x040fe20000400000 */
[--C-:B------:R-:W-:Y:S02]  /*6ff0*/  HADD2.F32 R131, -RZ, R133.reuse.H0_H0 ;  /* 0x20000085ff837230 */ /* 0x100fe40000004100 */
[C---:B------:R-:W-:Y:S01]  /*7000*/  FMUL R50, R78.reuse, R54 ;  /* 0x000000364e327220 */ /* 0x040fe20000400000 */
[C---:B------:R-:W-:Y:S01]  /*7010*/  FFMA R46, R81.reuse, R127, R46 ;  /* 0x0000007f512e7223 */ /* 0x040fe2000000002e */
[----:B------:R-:W-:Y:S02]  /*7020*/  HADD2.F32 R134, -RZ, R133.H1_H1 ;  /* 0x30000085ff867230 */ /* 0x000fe40000004100 */
[C---:B------:R-:W-:Y:S01]  /*7030*/  FFMA R51, R81.reuse, R130, R51 ;  /* 0x0000008251337223 */ /* 0x040fe20000000033 */
[----:B------:R-:W-:Y:S02]  /*7040*/  HADD2.F32 R133, -RZ, R135.H0_H0 ;  /* 0x20000087ff857230 */ /* 0x000fe40000004100 */
[C---:B------:R-:W-:Y:S01]  /*7050*/  FMUL R55, R78.reuse, R55 ;  /* 0x000000374e377220 */ /* 0x040fe20000400000 */
[C---:B------:R-:W-:Y:S01]  /*7060*/  FFMA R48, R81.reuse, R129, R48 ;  /* 0x0000008151307223 */ /* 0x040fe20000000030 */
[C---:B------:R-:W-:Y:S01]  /*7070*/  FFMA R49, R81.reuse, R132, R49 ;  /* 0x0000008451317223 */ /* 0x040fe20000000031 */
[--C-:B------:R-:W-:Y:S02]  /*7080*/  HADD2.F32 R135, -RZ, R137.reuse.H0_H0 ;  /* 0x20000089ff877230 */ /* 0x100fe40000004100 */
[C---:B------:R-:W-:Y:S01]  /*7090*/  FFMA R50, R81.reuse, R131, R50 ;  /* 0x0000008351327223 */ /* 0x040fe20000000032 */
[----:B------:R-:W-:Y:S02]  /*70a0*/  HADD2.F32 R138, -RZ, R137.H1_H1 ;  /* 0x30000089ff8a7230 */ /* 0x000fe40000004100 */
[C---:B------:R-:W-:Y:S01]  /*70b0*/  FMUL R54, R78.reuse, R58 ;  /* 0x0000003a4e367220 */ /* 0x040fe20000400000 */
[----:B------:R-:W-:Y:S02]  /*70c0*/  HADD2.F32 R137, -RZ, R139.H0_H0 ;  /* 0x2000008bff897230 */ /* 0x000fe40000004100 */
[C---:B------:R-:W-:Y:S01]  /*70d0*/  FFMA R55, R81.reuse, R134, R55 ;  /* 0x0000008651377223 */ /* 0x040fe20000000037 */
        /* <DEDUP_REMOVED lines=16> */
[----:B------:R-:W-:Y:S01]  /*71e0*/  FFMA R63, R81, R142, R63 ;  /* 0x0000008e513f7223 */ /* 0x000fe2000000003f */
[----:B------:R-:W-:Y:S01]  /*71f0*/  FMUL R67, R78, R67 ;  /* 0x000000434e437220 */ /* 0x000fe20000400000 */
[----:B------:R-:W-:Y:S01]  /*7200*/  F2FP.SATFINITE.E4M3.F32.PACK_AB_MERGE_C R215, R51, R46, RZ ;  /* 0x0000002e33d7723e */ /* 0x000fe200048070ff */
[C---:B------:R-:W-:Y:S01]  /*7210*/  FFMA R60, R81.reuse, R141, R60 ;  /* 0x0000008d513c7223 */ /* 0x040fe2000000003c */
[C---:B------:R-:W-:Y:S01]  /*7220*/  FFMA R61, R81.reuse, R144, R61 ;  /* 0x00000090513d7223 */ /* 0x040fe2000000003d */
[C---:B------:R-:W-:Y:S01]  /*7230*/  FFMA R62, R81.reuse, R143, R62 ;  /* 0x0000008f513e7223 */ /* 0x040fe2000000003e */
[----:B------:R-:W-:Y:S01]  /*7240*/  FFMA R67, R81, R146, R67 ;  /* 0x0000009251437223 */ /* 0x000fe20000000043 */
[----:B------:R-:W-:Y:S02]  /*7250*/  F2FP.SATFINITE.E4M3.F32.PACK_AB_MERGE_C R214, R41, R40, R214 ;  /* 0x0000002829d6723e */ /* 0x000fe400048070d6 */
[----:B------:R-:W-:Y:S02]  /*7260*/  F2FP.SATFINITE.E4M3.F32.PACK_AB_MERGE_C R215, R45, R44, R215 ;  /* 0x0000002c2dd7723e */ /* 0x000fe400048070d7 */
[----:B------:R-:W-:Y:S02]  /*7270*/  F2FP.SATFINITE.E4M3.F32.PACK_AB_MERGE_C R216, R55, R50, RZ ;  /* 0x0000003237d8723e */ /* 0x000fe400048070ff */
[----:B------:R-:W-:Y:S01]  /*7280*/  F2FP.SATFINITE.E4M3.F32.PACK_AB_MERGE_C R217, R59, R54, RZ ;  /* 0x000000363bd9723e */ /* 0x000fe200048070ff */
[----:B------:R1:W-:Y:S01]  /*7290*/  STS.128 [R195+0x8020], R212 ;  /* 0x008020d4c3007388 */ /* 0x0003e20000000c00 */
[----:B------:R-:W-:Y:S02]  /*72a0*/  F2FP.SATFINITE.E4M3.F32.PACK_AB_MERGE_C R218, R63, R58, RZ ;  /* 0x0000003a3fda723e */ /* 0x000fe400048070ff */
[----:B------:R-:W-:Y:S02]  /*72b0*/  F2FP.SATFINITE.E4M3.F32.PACK_AB_MERGE_C R219, R67, R62, RZ ;  /* 0x0000003e43db723e */ /* 0x000fe400048070ff */
[----:B------:R-:W-:Y:S02]  /*72c0*/  F2FP.SATFINITE.E4M3.F32.PACK_AB_MERGE_C R216, R49, R48, R216 ;  /* 0x0000003031d8723e */ /* 0x000fe400048070d8 */
[----:B------:R-:W-:Y:S02]  /*72d0*/  F2FP.SATFINITE.E4M3.F32.PACK_AB_MERGE_C R217, R53, R52, R217 ;  /* 0x0000003435d9723e */ /* 0x000fe400048070d9 */
[----:B------:R-:W-:Y:S02]  /*72e0*/  F2FP.SATFINITE.E4M3.F32.PACK_AB_MERGE_C R218, R57, R56, R218 ;  /* 0x0000003839da723e */ /* 0x000fe400048070da */
[----:B------:R-:W-:Y:S02]  /*72f0*/  F2FP.SATFINITE.E4M3.F32.PACK_AB_MERGE_C R219, R61, R60, R219 ;  /* 0x0000003c3ddb723e */ /* 0x000fe400048070db */
[----:B------:R-:W-:Y:S02]  /*7300*/  LEA R206, R181, UR49, 0x3 ;  /* 0x00000031b5ce7c11 */ /* 0x000fe4000f8e18ff */
[----:B------:R-:W-:Y:S01]  /*7310*/  @P6 SHF.L.U32 R207, R180, 0x1f, RZ ;  /* 0x0000001fb4cf6819 */ /* 0x000fe200000006ff */
[----:B------:R1:W-:Y:S01]  /*7320*/  STS.128 [R194+0x8010], R216 ;  /* 0x008010d8c2007388 */ /* 0x0003e20000000c00 */
[----:B------:R-:W-:Y:S01]  /*7330*/  @!PT LDS RZ, [RZ] ;  /* 0x00000000fffff984 */ /* 0x000fe20000000800 */
[----:B------:R-:W-:Y:S01]  /*7340*/  @!PT LDS RZ, [RZ] ;  /* 0x00000000fffff984 */ /* 0x000fe20000000800 */
[----:B------:R-:W-:Y:S01]  /*7350*/  @!PT LDS RZ, [RZ] ;  /* 0x00000000fffff984 */ /* 0x000fe20000000800 */
[----:B------:R-:W-:Y:S01]  /*7360*/  @!PT LDS RZ, [RZ] ;  /* 0x00000000fffff984 */ /* 0x000fe20000000800 */
[----:B------:R2:W-:Y:S07]  /*7370*/  MEMBAR.ALL.CTA ;  /* 0x0000000000007992 */ /* 0x0005ee0000008000 */
[----:B--2---:R-:W2:Y:S02]  /*7380*/  FENCE.VIEW.ASYNC.S ;  /* 0x00000000000073c6 */ /* 0x004ea40000000000 */
[----:B--2---:R-:W-:Y:S06]  /*7390*/  BAR.SYNC.DEFER_BLOCKING 0x1, 0x80 ;  /* 0x0042000000007b1d */ /* 0x004fec0000010000 */
[----:B------:R-:W-:Y:S05]  /*73a0*/  @P0 BRA `(.L_x_115) ;  /* 0x0000000000280947 */ /* 0x000fea0003800000 */
[----:B------:R-:W-:Y:S02]  /*73b0*/  UIADD3 UR4, UPT, UPT, UR49, 0x8200, URZ ;  /* 0x0000820031047890 */ /* 0x000fe4000fffe0ff */
[----:B------:R-:W-:Y:S01]  /*73c0*/  UIADD3 UR6, UP0, UPT, UR52, 0x680, URZ ;  /* 0x0000068034067890 */ /* 0x000fe2000ff1e0ff */
[----:B------:R-:W-:Y:S03]  /*73d0*/  UMOV UR43, UR36 ;  /* 0x00000024002b7c82 */ /* 0x000fe60008000000 */
[----:B------:R-:W-:Y:S01]  /*73e0*/  MOV R188, UR4 ;  /* 0x0000000400bc7c02 */ /* 0x000fe20008000f00 */
[----:B------:R-:W-:Y:S03]  /*73f0*/  UIADD3.X UR7, UPT, UPT, URZ, UR53, URZ, UP0, !UPT ;  /* 0x00000035ff077290 */ /* 0x000fe600087fe4ff */
[----:B------:R-:W-:Y:S11]  /*7400*/  R2UR UR40, R188 ;  /* 0x00000000bc2872ca */ /* 0x000ff600000e0000 */
[----:B------:R-:W-:Y:S02]  /*7410*/  @!UPT UIADD3 URZ, UPT, UPT, URZ, URZ, URZ ;  /* 0x000000fffffff290 */ /* 0x000fe4000fffe0ff */
[----:B------:R2:W-:Y:S01]  /*7420*/  UTMASTG.3D [UR40], [UR6] ;  /* 0x00000028060073b5 */ /* 0x0005e20008010000 */
[----:B------:R0:W-:Y:S01]  /*7430*/  UTMACMDFLUSH ;  /* 0x00000000000079b7 */ /* 0x0001e20000000000 */
[----:B--2---:R-:W-:Y:S04]  /*7440*/  DEPBAR.LE SB0, 0x1 ;  /* 0x000080400000791a */ /* 0x004fe80000000000 */
.L_x_115:
[----:B------:R-:W-:Y:S05]  /*7450*/  BSYNC.RECONVERGENT B0 ;  /* 0x0000000000007941 */ /* 0x000fea0003800200 */
.L_x_114:
[----:B------:R-:W-:Y:S06]  /*7460*/  BAR.SYNC.DEFER_BLOCKING 0x1, 0x80 ;  /* 0x0042000000007b1d */ /* 0x000fec0000010000 */
[----:B------:R-:W2:Y:S01]  /*7470*/  @P6 SYNCS.PHASECHK.TRANS64.TRYWAIT P0, [R206+URZ+0x30], R207 ;  /* 0x000030cfce0065a7 */ /* 0x000ea200080011ff */
[----:B------:R-:W-:Y:S01]  /*7480*/  BSSY B1, `(.L_x_116) ;  /* 0x0000023000017945 */ /* 0x000fe20003800000 */
[----:B--2---:R-:W-:Y:S03]  /*7490*/  @P6 SEL R196, RZ, 0x1, !P0 ;  /* 0x00000001ffc46807 */ /* 0x004fe60004000000 */
[----:B------:R-:W-:Y:S05]  /*74a0*/  @!P6 BRA `(.L_x_117) ;  /* 0x000000000080e947 */ /* 0x000fea0003800000 */
[----:B------:R-:W-:Y:S01]  /*74b0*/  ISETP.NE.AND P1, PT, R197, RZ, PT ;  /* 0x000000ffc500720c */ /* 0x000fe20003f25270 */
[----:B------:R-:W-:Y:S01]  /*74c0*/  BSSY B0, `(.L_x_118) ;  /* 0x000000a000007945 */ /* 0x000fe20003800000 */
[----:B------:R-:W-:Y:S11]  /*74d0*/  ISETP.NE.AND P0, PT, R196, RZ, PT ;  /* 0x000000ffc400720c */ /* 0x000ff60003f05270 */
[----:B------:R-:W-:Y:S04]  /*74e0*/  @P1 IMAD R0, R181, 0x2000, R186 ;  /* 0x00002000b5001824 */ /* 0x000fe800078e02ba */
[C---:B------:R-:W-:Y:S01]  /*74f0*/  @P1 IMAD.IADD R5, R0.reuse, 0x1, R199 ;  /* 0x0000000100051824 */ /* 0x040fe200078e02c7 */
[----:B------:R-:W-:Y:S03]  /*7500*/  @P1 IADD3 R4, PT, PT, R0, R205, RZ ;  /* 0x000000cd00041210 */ /* 0x000fe60007ffe0ff */
[----:B------:R-:W-:Y:S01]  /*7510*/  @P1 IMAD.IADD R2, R198, 0x1, R5 ;  /* 0x00000001c6021824 */ /* 0x000fe200078e0205 */
[----:B------:R-:W-:Y:S06]  /*7520*/  @P0 BRA `(.L_x_119) ;  /* 0x00000000000c0947 */ /* 0x000fec0003800000 */
[----:B------:R-:W-:Y:S04]  /*7530*/  SHF.L.U32 R3, R180, 0x1f, RZ ;  /* 0x0000001fb4037819 */ /* 0x000fe800000006ff */
[----:B------:R-:W2:Y:S02]  /*7540*/  SYNCS.PHASECHK.TRANS64.TRYWAIT P0, [R206+URZ+0x30], R3 ;  /* 0x00003003ce0075a7 */ /* 0x000ea400080011ff */
[----:B--2---:R-:W-:Y:S05]  /*7550*/  @!P0 BRA `(.L_x_120) ;  /* 0x0000004c00008947 */ /* 0x004fea0003800000 */
.L_x_119:
[----:B------:R-:W-:Y:S05]  /*7560*/  BSYNC B0 ;  /* 0x0000000000007941 */ /* 0x000fea0003800000 */
.L_x_118:
[----:B------:R-:W-:Y:S01]  /*7570*/  ISETP.NE.AND P0, PT, R197, RZ, PT ;  /* 0x000000ffc500720c */ /* 0x000fe20003f05270 */
[----:B--2---:R-:W-:Y:S02]  /*7580*/  VIADD R206, R206, 0x50 ;  /* 0x00000050cece7836 */ /* 0x004fe40000000000 */
[----:B------:R-:W-:Y:S02]  /*7590*/  IMAD.U32 R3, RZ, RZ, UR37 ;  /* 0x00000025ff037e24 */ /* 0x000fe4000f8e00ff */
[----:B------:R-:W-:Y:S03]  /*75a0*/  VIADD R181, R181, 0x1 ;  /* 0x00000001b5b57836 */ /* 0x000fe60000000000 */
[----:B------:R-:W-:Y:S05]  /*75b0*/  PRMT R3, R3, 0x654, R206 ;  /* 0x0000065403037816 */ /* 0x000fea00000000ce */
[----:B------:R2:W3:Y:S04]  /*75c0*/  @P0 LDS.128 R148, [R0] ;  /* 0x0000000000940984 */ /* 0x0004e80000000c00 */
[----:B------:R2:W4:Y:S04]  /*75d0*/  @P0 LDS.128 R156, [R4+0x20] ;  /* 0x00002000049c0984 */ /* 0x0005280000000c00 */
        /* <DEDUP_REMOVED lines=9> */
[----:B------:R-:W-:Y:S01]  /*7670*/  SEL R181, R181, RZ, P0 ;  /* 0x000000ffb5b57207 */ /* 0x000fe20000000000 */
[----:B-----5:R5:W-:Y:S02]  /*7680*/  SYNCS.ARRIVE.TRANS64.RED.A1T0 RZ, [R3+URZ], RZ ;  /* 0x000000ff03ff79a7 */ /* 0x020be400081004ff */
[----:B-----5:R-:W-:Y:S04]  /*7690*/  SEL R3, RZ, 0x1, P0 ;  /* 0x00000001ff037807 */ /* 0x020fe80000000000 */
[----:B--234-:R-:W-:Y:S02]  /*76a0*/  LOP3.LUT R180, R180, R3, RZ, 0x3c, !PT ;  /* 0x00000003b4b47212 */ /* 0x01cfe400078e3cff */
.L_x_117:
[----:B------:R-:W-:Y:S05]  /*76b0*/  BSYNC B1 ;  /* 0x0000000000017941 */ /* 0x000fea0003800000 */
.L_x_116:
[----:B------:R-:W-:Y:S01]  /*76c0*/  VIADD R0, R80, 0x40 ;  /* 0x0000004050007836 */ /* 0x000fe20000000000 */
[----:B------:R-:W-:Y:S04]  /*76d0*/  BSSY.RECONVERGENT B6, `(.L_x_121) ;  /* 0x0000015000067945 */ /* 0x000fe80003800200 */
[----:B------:R-:W-:Y:S04]  /*76e0*/  SHF.R.U32.HI R0, RZ, 0x15, R0 ;  /* 0x00000015ff007819 */ /* 0x000fe80000011600 */
[----:B------:R-:W-:Y:S11]  /*76f0*/  LOP3.LUT P0, RZ, R0, 0x3, R173, 0x48, !PT ;  /* 0x0000000300ff7812 */ /* 0x000ff600078048ad */
[----:B------:R-:W-:Y:S02]  /*7700*/  @!UPT UIADD3 URZ, UPT, UPT, URZ, URZ, URZ ;  /* 0x000000fffffff290 */ /* 0x000fe4000fffe0ff */
[----:B------:R-:W-:Y:S05]  /*7710*/  @!P0 BRA `(.L_x_122) ;  /* 0x0000000000408947 */ /* 0x000fea0003800000 */
[----:B------:R-:W2:Y:S01]  /*7720*/  LDCU.64 UR8, c[0x4][0x78] ;  /* 0x01000f00ff0877ac */ /* 0x000ea20008000a00 */
[----:B------:R-:W-:Y:S01]  /*7730*/  MOV R3, 0x0 ;  /* 0x0000000000037802 */ /* 0x000fe20000000f00 */
[----:B------:R-:W-:Y:S02]  /*7740*/  HFMA2 R12, -RZ, RZ, 0, 5.9604644775390625e-08 ;  /* 0x00000001ff0c7431 */ /* 0x000fe400000001ff */
[----:B------:R-:W-:Y:S02]  /*7750*/  IMAD.MOV.U32 R8, RZ, RZ, 0x192 ;  /* 0x00000192ff087424 */ /* 0x000fe400078e00ff */
[----:B------:R-:W-:Y:S01]  /*7760*/  IMAD.MOV.U32 R13, RZ, RZ, RZ ;  /* 0x000000ffff0d7224 */ /* 0x000fe200078e00ff */
[----:B------:R-:W3:Y:S01]  /*7770*/  LDCU.64 UR6, c[0x4][0x80] ;  /* 0x01001000ff0677ac */ /* 0x000ee20008000a00 */
[----:B------:R-:W4:Y:S01]  /*7780*/  LDC.64 R2, c[0x4][R3] ;  /* 0x0100000003027b82 */ /* 0x000f220000000a00 */
[----:B------:R-:W5:Y:S01]  /*7790*/  LDCU.64 UR4, c[0x4][0x18] ;  /* 0x01000300ff0477ac */ /* 0x000f620008000a00 */
[----:B--2---:R-:W-:Y:S01]  /*77a0*/  MOV R5, UR9 ;  /* 0x0000000900057c02 */ /* 0x004fe20008000f00 */
[----:B------:R-:W-:Y:S01]  /*77b0*/  IMAD.U32 R4, RZ, RZ, UR8 ;  /* 0x00000008ff047e24 */ /* 0x000fe2000f8e00ff */
[----:B---3--:R-:W-:Y:S01]  /*77c0*/  MOV R7, UR7 ;  /* 0x0000000700077c02 */ /* 0x008fe20008000f00 */
[----:B------:R-:W-:Y:S01]  /*77d0*/  IMAD.U32 R6, RZ, RZ, UR6 ;  /* 0x00000006ff067e24 */ /* 0x000fe2000f8e00ff */
[----:B-----5:R-:W-:Y:S01]  /*77e0*/  MOV R11, UR5 ;  /* 0x00000005000b7c02 */ /* 0x020fe20008000f00 */
[----:B------:R-:W-:Y:S02]  /*77f0*/  IMAD.U32 R10, RZ, RZ, UR4 ;  /* 0x00000004ff0a7e24 */ /* 0x000fe4000f8e00ff */
[----:B------:R-:W-:Y:S07]  /*7800*/  LEPC R20, `(.L_x_122) ;  /* 0x000000001014794e */ /* 0x000fee0000000000 */
[----:B-1--4-:R-:W-:Y:S05]  /*7810*/  CALL.ABS.NOINC R2 ;  /* 0x0000000002007343 */ /* 0x012fea0003c00000 */
.L_x_122:
[----:B------:R-:W-:Y:S05]  /*7820*/  BSYNC.RECONVERGENT B6 ;  /* 0x0000000000067941 */ /* 0x000fea0003800200 */
.L_x_121:
[----:B------:R-:W-:Y:S01]  /*7830*/  F2FP.F16.E4M3.UNPACK_B R4, R149 ;  /* 0x00000095ff04723e */ /* 0x000fe200020006ff */
[----:B------:R-:W-:Y:S05]  /*7840*/  WARPSYNC.ALL ;  /* 0x0000000000007948 */ /* 0x000fea0003800000 */
[----:B------:R-:W-:Y:S01]  /*7850*/  R2UR UR4, R80 ;  /* 0x00000000500472ca */ /* 0x000fe200000e0000 */
[--C-:B------:R-:W-:Y:S01]  /*7860*/  HADD2.F32 R88, -RZ, R4.reuse.H0_H0 ;  /* 0x20000004ff587230 */ /* 0x100fe20000004100 */
[-C--:B------:R-:W-:Y:S01]  /*7870*/  F2FP.F16.E4M3.UNPACK_B R0, R148.reuse ;  /* 0x00000094ff00723e */ /* 0x080fe200020006ff */
[----:B------:R-:W-:Y:S01]  /*7880*/  HADD2.F32 R83, -RZ, R4.H1_H1 ;  /* 0x30000004ff537230 */ /* 0x000fe20000004100 */
[----:B------:R-:W-:Y:S01]  /*7890*/  F2FP.F16.E4M3.UNPACK_B R4, R151 ;  /* 0x00000097ff04723e */ /* 0x000fe200020006ff */
[----:B------:R-:W-:Y:S01]  /*78a0*/  BSSY.RECONVERGENT B0, `(.L_x_123) ;  /* 0x0000116000007945 */ /* 0x000fe20003800200 */
[----:B------:R-:W-:Y:S01]  /*78b0*/  F2FP.F16.E4M3.UNPACK_B R3, R148.H1 ;  /* 0x00000094ff03723e */ /* 0x000fe200030006ff */
[--C-:B------:R-:W-:Y:S01]  /*78c0*/  HADD2.F32 R2, -RZ, R0.reuse.H0_H0 ;  /* 0x20000000ff027230 */ /* 0x100fe20000004100 */
[----:B-1----:R-:W-:Y:S01]  /*78d0*/  F2FP.F16.E4M3.UNPACK_B R135, R162 ;  /* 0x000000a2ff87723e */ /* 0x002fe200020006ff */
[----:B------:R-:W-:Y:S01]  /*78e0*/  HADD2.F32 R82, -RZ, R0.H1_H1 ;  /* 0x30000000ff527230 */ /* 0x000fe20000004100 */
[----:B------:R-:W-:Y:S01]  /*78f0*/  F2FP.F16.E4M3.UNPACK_B R0, R149.H1 ;  /* 0x00000095ff00723e */ /* 0x000fe200030006ff */
[--C-:B------:R-:W-:Y:S01]  /*7900*/  HADD2.F32 R84, -RZ, R3.reuse.H0_H0 ;  /* 0x20000003ff547230 */ /* 0x100fe20000004100 */
[----:B------:R-:W-:Y:S01]  /*7910*/  F2FP.F16.E4M3.UNPACK_B R125, R159.H1 ;  /* 0x0000009fff7d723e */ /* 0x000fe200030006ff */
[----:B------:R-:W-:Y:S01]  /*7920*/  HADD2.F32 R86, -RZ, R3.H1_H1 ;  /* 0x30000003ff567230 */ /* 0x000fe20000004100 */
[-C--:B------:R-:W-:Y:S01]  /*7930*/  F2FP.F16.E4M3.UNPACK_B R3, R150.reuse ;  /* 0x00000096ff03723e */ /* 0x080fe200020006ff */
[--C-:B------:R-:W-:Y:S01]  /*7940*/  HADD2.F32 R90, -RZ, R0.reuse.H0_H0 ;  /* 0x20000000ff5a7230 */ /* 0x100fe20000004100 */
[----:B------:R-:W-:Y:S01]  /*7950*/  ISETP.NE.AND P0, PT, R189, RZ, PT ;  /* 0x000000ffbd00720c */ /* 0x000fe20003f05270 */
[----:B------:R-:W-:Y:S01]  /*7960*/  HADD2.F32 R85, -RZ, R0.H1_H1 ;  /* 0x30000000ff557230 */ /* 0x000fe20000004100 */
[----:B------:R-:W-:Y:S01]  /*7970*/  F2FP.F16.E4M3.UNPACK_B R0, R150.H1 ;  /* 0x00000096ff00723e */ /* 0x000fe200030006ff */
[--C-:B------:R-:W-:Y:S01]  /*7980*/  HADD2.F32 R92, -RZ, R3.reuse.H0_H0 ;  /* 0x20000003ff5c7230 */ /* 0x100fe20000004100 */
[----:B------:R-:W-:Y:S01]  /*7990*/  ISETP.NE.AND P6, PT, R204, RZ, PT ;  /* 0x000000ffcc00720c */ /* 0x000fe20003fc5270 */
[----:B------:R-:W-:Y:S01]  /*79a0*/  HADD2.F32 R87, -RZ, R3.H1_H1 ;  /* 0x30000003ff577230 */ /* 0x000fe20000004100 */
[----:B------:R-:W-:Y:S01]  /*79b0*/  F2FP.F16.E4M3.UNPACK_B R3, R151.H1 ;  /* 0x00000097ff03723e */ /* 0x000fe200030006ff */
[--C-:B------:R-:W-:Y:S02]  /*79c0*/  HADD2.F32 R94, -RZ, R0.reuse.H0_H0 ;  /* 0x20000000ff5e7230 */ /* 0x100fe40000004100 */
[----:B------:R-:W-:Y:S01]  /*79d0*/  HADD2.F32 R89, -RZ, R0.H1_H1 ;  /* 0x30000000ff597230 */ /* 0x000fe20000004100 */
[-C--:B------:R-:W-:Y:S01]  /*79e0*/  F2FP.F16.E4M3.UNPACK_B R0, R152.reuse ;  /* 0x00000098ff00723e */ /* 0x080fe200020006ff */
[--C-:B------:R-:W-:Y:S02]  /*79f0*/  HADD2.F32 R96, -RZ, R4.reuse.H0_H0 ;  /* 0x20000004ff607230 */ /* 0x100fe40000004100 */
[----:B------:R-:W-:Y:S01]  /*7a00*/  HADD2.F32 R91, -RZ, R4.H1_H1 ;  /* 0x30000004ff5b7230 */ /* 0x000fe20000004100 */
[-C--:B------:R-:W-:Y:S01]  /*7a10*/  F2FP.F16.E4M3.UNPACK_B R4, R153.reuse ;  /* 0x00000099ff04723e */ /* 0x080fe200020006ff */
[--C-:B------:R-:W-:Y:S02]  /*7a20*/  HADD2.F32 R100, -RZ, R0.reuse.H0_H0 ;  /* 0x20000000ff647230 */ /* 0x100fe40000004100 */
[----:B------:R-:W-:Y:S01]  /*7a30*/  HADD2.F32 R95, -RZ, R0.H1_H1 ;  /* 0x30000000ff5f7230 */ /* 0x000fe20000004100 */
[----:B------:R-:W-:Y:S01]  /*7a40*/  F2FP.F16.E4M3.UNPACK_B R0, R153.H1 ;  /* 0x00000099ff00723e */ /* 0x000fe200030006ff */
[--C-:B------:R-:W-:Y:S02]  /*7a50*/  HADD2.F32 R98, -RZ, R3.reuse.H0_H0 ;  /* 0x20000003ff627230 */ /* 0x100fe40000004100 */
[----:B------:R-:W-:Y:S01]  /*7a60*/  HADD2.F32 R93, -RZ, R3.H1_H1 ;  /* 0x30000003ff5d7230 */ /* 0x000fe20000004100 */
[----:B------:R-:W-:Y:S01]  /*7a70*/  F2FP.F16.E4M3.UNPACK_B R3, R152.H1 ;  /* 0x00000098ff03723e */ /* 0x000fe200030006ff */
[--C-:B------:R-:W-:Y:S02]  /*7a80*/  HADD2.F32 R106, -RZ, R0.reuse.H0_H0 ;  /* 0x20000000ff6a7230 */ /* 0x100fe40000004100 */
[----:B------:R-:W-:Y:S01]  /*7a90*/  HADD2.F32 R101, -RZ, R0.H1_H1 ;  /* 0x30000000ff657230 */ /* 0x000fe20000004100 */
[-C--:B------:R-:W-:Y:S01]  /*7aa0*/  F2FP.F16.E4M3.UNPACK_B R0, R154.reuse.H1 ;  /* 0x0000009aff00723e */ /* 0x080fe200030006ff */
[--C-:B------:R-:W-:Y:S02]  /*7ab0*/  HADD2.F32 R104, -RZ, R4.reuse.H0_H0 ;  /* 0x20000004ff687230 */ /* 0x100fe40000004100 */
[----:B------:R-:W-:Y:S01]  /*7ac0*/  HADD2.F32 R99, -RZ, R4.H1_H1 ;  /* 0x30000004ff637230 */ /* 0x000fe20000004100 */
[----:B------:R-:W-:Y:S01]  /*7ad0*/  F2FP.F16.E4M3.UNPACK_B R4, R155 ;  /* 0x0000009bff04723e */ /* 0x000fe200020006ff */
[--C-:B------:R-:W-:Y:S02]  /*7ae0*/  HADD2.F32 R102, -RZ, R3.reuse.H0_H0 ;  /* 0x20000003ff667230 */ /* 0x100fe40000004100 */
[----:B------:R-:W-:Y:S01]  /*7af0*/  HADD2.F32 R97, -RZ, R3.H1_H1 ;  /* 0x30000003ff617230 */ /* 0x000fe20000004100 */
[----:B------:R-:W-:Y:S01]  /*7b00*/  F2FP.F16.E4M3.UNPACK_B R3, R154 ;  /* 0x0000009aff03723e */ /* 0x000fe200020006ff */
[--C-:B------:R-:W-:Y:S02]  /*7b10*/  HADD2.F32 R110, -RZ, R0.reuse.H0_H0 ;  /* 0x20000000ff6e7230 */ /* 0x100fe40000004100 */
[----:B------:R-:W-:Y:S01]  /*7b20*/  HADD2.F32 R105, -RZ, R0.H1_H1 ;  /* 0x30000000ff697230 */ /* 0x000fe20000004100 */
[-C--:B------:R-:W-:Y:S01]  /*7b30*/  F2FP.F16.E4M3.UNPACK_B R0, R156.reuse ;  /* 0x0000009cff00723e */ /* 0x080fe200020006ff */
[--C-:B------:R-:W-:Y:S02]  /*7b40*/  HADD2.F32 R112, -RZ, R4.reuse.H0_H0 ;  /* 0x20000004ff707230 */ /* 0x100fe40000004100 */
[----:B------:R-:W-:Y:S01]  /*7b50*/  HADD2.F32 R107, -RZ, R4.H1_H1 ;  /* 0x30000004ff6b7230 */ /* 0x000fe20000004100 */
[----:B------:R-:W-:Y:S01]  /*7b60*/  F2FP.F16.E4M3.UNPACK_B R4, R157 ;  /* 0x0000009dff04723e */ /* 0x000fe200020006ff */
[--C-:B------:R-:W-:Y:S02]  /*7b70*/  HADD2.F32 R108, -RZ, R3.reuse.H0_H0 ;  /* 0x20000003ff6c7230 */ /* 0x100fe40000004100 */
[----:B------:R-:W-:Y:S01]  /*7b80*/  HADD2.F32 R103, -RZ, R3.H1_H1 ;  /* 0x30000003ff677230 */ /* 0x000fe20000004100 */
[----:B------:R-:W-:Y:S01]  /*7b90*/  F2FP.F16.E4M3.UNPACK_B R3, R155.H1 ;  /* 0x0000009bff03723e */ /* 0x000fe200030006ff */
[--C-:B------:R-:W-:Y:S02]  /*7ba0*/  HADD2.F32 R116, -RZ, R0.reuse.H0_H0 ;  /* 0x20000000ff747230 */ /* 0x100fe40000004100 */
[----:B------:R-:W-:Y:S01]  /*7bb0*/  HADD2.F32 R111, -RZ, R0.H1_H1 ;  /* 0x30000000ff6f7230 */ /* 0x000fe20000004100 */
[----:B------:R-:W-:Y:S01]  /*7bc0*/  F2FP.F16.E4M3.UNPACK_B R0, R156.H1 ;  /* 0x0000009cff00723e */ /* 0x000fe200030006ff */
[--C-:B------:R-:W-:Y:S02]  /*7bd0*/  HADD2.F32 R120, -RZ, R4.reuse.H0_H0 ;  /* 0x20000004ff787230 */ /* 0x100fe40000004100 */
[----:B------:R-:W-:Y:S02]  /*7be0*/  HADD2.F32 R115, -RZ, R4.H1_H1 ;  /* 0x30000004ff737230 */ /* 0x000fe40000004100 */
[--C-:B------:R-:W-:Y:S01]  /*7bf0*/  HADD2.F32 R114, -RZ, R3.reuse.H0_H0 ;  /* 0x20000003ff727230 */ /* 0x100fe20000004100 */
[----:B------:R-:W1:Y:S01]  /*7c00*/  LDTM.x64 R4, tmem[UR4+0x40] ;  /* 0x00004004000479ee */ /* 0x000e620008340000 */
[----:B------:R-:W-:Y:S01]  /*7c10*/  HADD2.F32 R109, -RZ, R3.H1_H1 ;  /* 0x30000003ff6d7230 */ /* 0x000fe20000004100 */
[----:B------:R-:W-:Y:S01]  /*7c20*/  F2FP.F16.E4M3.UNPACK_B R3, R157.H1 ;  /* 0x0000009dff03723e */ /* 0x000fe200030006ff */
        /* <DEDUP_REMOVED lines=14> */
[----:B------:R-:W-:Y:S01]  /*7d10*/  F2FP.F16.E4M3.UNPACK_B R0, R160.H1 ;  /* 0x000000a0ff00723e */ /* 0x000fe200030006ff */
[--C-:B------:R-:W-:Y:S02]  /*7d20*/  HADD2.F32 R132, -RZ, R3.reuse.H0_H0 ;  /* 0x20000003ff847230 */ /* 0x100fe40000004100 */
[C---:B-1----:R-:W-:Y:S01]  /*7d30*/  FMUL R7, R78.reuse, R7 ;  /* 0x000000074e077220 */ /* 0x042fe20000400000 */
        /* <DEDUP_REMOVED lines=10> */
[C---:B------:R-:W-:Y:S01]  /*7de0*/  FMUL R0, R78.reuse, R4 ;  /* 0x000000044e007220 */ /* 0x040fe20000400000 */
[--C-:B------:R-:W-:Y:S01]  /*7df0*/  HADD2.F32 R140, -RZ, R135.reuse.H0_H0 ;  /* 0x20000087ff8c7230 */ /* 0x100fe20000004100 */
[----:B------:R-:W-:Y:S01]  /*7e00*/  F2FP.F16.E4M3.UNPACK_B R4, R163 ;  /* 0x000000a3ff04723e */ /* 0x000fe200020006ff */
[----:B------:R-:W-:Y:S02]  /*7e10*/  HADD2.F32 R135, -RZ, R135.H1_H1 ;  /* 0x30000087ff877230 */ /* 0x000fe40000004100 */
[C---:B------:R-:W-:Y:S01]  /*7e20*/  FFMA R0, R81.reuse, R2, R0 ;  /* 0x0000000251007223 */ /* 0x040fe20000000000 */
[C---:B------:R-:W-:Y:S01]  /*7e30*/  FMUL R2, R78.reuse, R5 ;  /* 0x000000054e027220 */ /* 0x040fe20000400000 */
[--C-:B------:R-:W-:Y:S01]  /*7e40*/  HADD2.F32 R142, -RZ, R3.reuse.H0_H0 ;  /* 0x20000003ff8e7230 */ /* 0x100fe20000004100 */
[----:B------:R-:W-:Y:S01]  /*7e50*/  F2FP.F16.E4M3.UNPACK_B R5, R163.H1 ;  /* 0x000000a3ff05723e */ /* 0x000fe200030006ff */
[----:B------:R-:W-:Y:S02]  /*7e60*/  HADD2.F32 R137, -RZ, R3.H1_H1 ;  /* 0x30000003ff897230 */ /* 0x000fe40000004100 */
[C---:B------:R-:W-:Y:S01]  /*7e70*/  FFMA R2, R81.reuse, R82, R2 ;  /* 0x0000005251027223 */ /* 0x040fe20000000002 */
[--C-:B------:R-:W-:Y:S02]  /*7e80*/  HADD2.F32 R82, -RZ, R4.reuse.H0_H0 ;  /* 0x20000004ff527230 */ /* 0x100fe40000004100 */
[C---:B------:R-:W-:Y:S01]  /*7e90*/  FMUL R3, R78.reuse, R6 ;  /* 0x000000064e037220 */ /* 0x040fe20000400000 */
[----:B------:R-:W-:Y:S02]  /*7ea0*/  HADD2.F32 R139, -RZ, R4.H1_H1 ;  /* 0x30000004ff8b7230 */ /* 0x000fe40000004100 */
[C---:B------:R-:W-:Y:S01]  /*7eb0*/  FMUL R4, R78.reuse, R9 ;  /* 0x000000094e047220 */ /* 0x040fe20000400000 */
[--C-:B------:R-:W-:Y:S02]  /*7ec0*/  HADD2.F32 R141, -RZ, R5.reuse.H1_H1 ;  /* 0x30000005ff8d7230 */ /* 0x100fe40000004100 */
[C---:B------:R-:W-:Y:S01]  /*7ed0*/  FFMA R3, R81.reuse, R84, R3 ;  /* 0x0000005451037223 */ /* 0x040fe20000000003 */
[----:B------:R-:W-:Y:S01]  /*7ee0*/  FFMA R7, R81, R86, R7 ;  /* 0x0000005651077223 */ /* 0x000fe20000000007 */
[----:B------:R-:W-:Y:S02]  /*7ef0*/  HADD2.F32 R84, -RZ, R5.H0_H0 ;  /* 0x20000005ff547230 */ /* 0x000fe40000004100 */
[C---:B------:R-:W-:Y:S01]  /*7f00*/  FMUL R5, R78.reuse, R10 ;  /* 0x0000000a4e057220 */ /* 0x040fe20000400000 */
[C---:B------:R-:W-:Y:S01]  /*7f10*/  FMUL R6, R78.reuse, R11 ;  /* 0x0000000b4e067220 */ /* 0x040fe20000400000 */
[C---:B------:R-:W-:Y:S01]  /*7f20*/  FMUL R11, R78.reuse, R16 ;  /* 0x000000104e0b7220 */ /* 0x040fe20000400000 */
[----:B------:R-:W-:Y:S01]  /*7f30*/  F2FP.SATFINITE.E4M3.F32.PACK_AB_MERGE_C R143, R7, R3, RZ ;  /* 0x00000003078f723e */ /* 0x000fe200048070ff */
[C---:B------:R-:W-:Y:S01]  /*7f40*/  FMUL R3, R78.reuse, R8 ;  /* 0x000000084e037220 */ /* 0x040fe20000400000 */
[C---:B------:R-:W-:Y:S01]  /*7f50*/  FMUL R7, R78.reuse, R12 ;  /* 0x0000000c4e077220 */ /* 0x040fe20000400000 */
[C---:B------:R-:W-:Y:S01]  /*7f60*/  FMUL R8, R78.reuse, R13 ;  /* 0x0000000d4e087220 */ /* 0x040fe20000400000 */
[C---:B------:R-:W-:Y:S01]  /*7f70*/  FMUL R12, R78.reuse, R17 ;  /* 0x000000114e0c7220 */ /* 0x040fe20000400000 */
[C---:B------:R-:W-:Y:S01]  /*7f80*/  FFMA R3, R81.reuse, R88, R3 ;  /* 0x0000005851037223 */ /* 0x040fe20000000003 */
[C---:B------:R-:W-:Y:S01]  /*7f90*/  FFMA R4, R81.reuse, R83, R4 ;  /* 0x0000005351047223 */ /* 0x040fe20000000004 */
[C---:B------:R-:W-:Y:S01]  /*7fa0*/  FFMA R5, R81.reuse, R90, R5 ;  /* 0x0000005a51057223 */ /* 0x040fe20000000005 */
[C---:B------:R-:W-:Y:S01]  /*7fb0*/  FFMA R6, R81.reuse, R85, R6 ;  /* 0x0000005551067223 */ /* 0x040fe20000000006 */
[C---:B------:R-:W-:Y:S01]  /*7fc0*/  FFMA R7, R81.reuse, R92, R7 ;  /* 0x0000005c51077223 */ /* 0x040fe20000000007 */
[C---:B------:R-:W-:Y:S01]  /*7fd0*/  FFMA R8, R81.reuse, R87, R8 ;  /* 0x0000005751087223 */ /* 0x040fe20000000008 */
[C---:B------:R-:W-:Y:S01]  /*7fe0*/  FMUL R16, R78.reuse, R21 ;  /* 0x000000154e107220 */ /* 0x040fe20000400000 */
[----:B------:R-:W-:Y:S01]  /*7ff0*/  FMUL R9, R78, R14 ;  /* 0x0000000e4e097220 */ /* 0x000fe20000400000 */
[----:B------:R-:W-:Y:S01]  /*8000*/  F2FP.SATFINITE.E4M3.F32.PACK_AB_MERGE_C R5, R6, R5, RZ ;  /* 0x000000050605723e */ /* 0x000fe200048070ff */
[C---:B------:R-:W-:Y:S01]  /*8010*/  FMUL R10, R78.reuse, R15 ;  /* 0x0000000f4e0a7220 */ /* 0x040fe20000400000 */
[C---:B------:R-:W-:Y:S01]  /*8020*/  FMUL R15, R78.reuse, R20 ;  /* 0x000000144e0f7220 */ /* 0x040fe20000400000 */
[C---:B------:R-:W-:Y:S01]  /*8030*/  FFMA R9, R81.reuse, R94, R9 ;  /* 0x0000005e51097223 */ /* 0x040fe20000000009 */
[C---:B------:R-:W-:Y:S01]  /*8040*/  FMUL R20, R78.reuse, R25 ;  /* 0x000000194e147220 */ /* 0x040fe20000400000 */
[C---:B------:R-:W-:Y:S01]  /*8050*/  FFMA R10, R81.reuse, R89, R10 ;  /* 0x00000059510a7223 */ /* 0x040fe2000000000a */
[C---:B------:R-:W-:Y:S01]  /*8060*/  FFMA R11, R81.reuse, R96, R11 ;  /* 0x00000060510b7223 */ /* 0x040fe2000000000b */
[C---:B------:R-:W-:Y:S01]  /*8070*/  FFMA R12, R81.reuse, R91, R12 ;  /* 0x0000005b510c7223 */ /* 0x040fe2000000000c */
[C---:B------:R-:W-:Y:S01]  /*8080*/  FMUL R13, R78.reuse, R18 ;  /* 0x000000124e0d7220 */ /* 0x040fe20000400000 */
[----:B------:R-:W-:Y:S01]  /*8090*/  FMUL R14, R78, R19 ;  /* 0x000000134e0e7220 */ /* 0x000fe20000400000 */
[----:B------:R-:W-:Y:S01]  /*80a0*/  F2FP.SATFINITE.E4M3.F32.PACK_AB_MERGE_C R9, R10, R9, RZ ;  /* 0x000000090a09723e */ /* 0x000fe200048070ff */
[C---:B------:R-:W-:Y:S01]  /*80b0*/  FMUL R19, R78.reuse, R24 ;  /* 0x000000184e137220 */ /* 0x040fe20000400000 */
        /* <DEDUP_REMOVED lines=17> */
[----:B------:R-:W-:Y:S01]  /*81d0*/  FMUL R27, R78, R32 ;  /* 0x000000204e1b7220 */ /* 0x000fe20000400000 */
[C---:B------:R-:W-:Y:S01]  /*81e0*/  FFMA R21, R81.reuse, R106, R21 ;  /* 0x0000006a51157223 */ /* 0x040fe20000000015 */
[C---:B------:R-:W-:Y:S01]  /*81f0*/  FFMA R22, R81.reuse, R101, R22 ;  /* 0x0000006551167223 */ /* 0x040fe20000000016 */
[----:B------:R-:W-:Y:S01]  /*8200*/  F2FP.SATFINITE.E4M3.F32.PACK_AB_MERGE_C R16, R16, R15, R17 ;  /* 0x0000000f1010723e */ /* 0x000fe20004807011 */
[C---:B------:R-:W-:Y:S01]  /*8210*/  FFMA R23, R81.reuse, R108, R23 ;  /* 0x0000006c51177223 */ /* 0x040fe20000000017 */
[C---:B------:R-:W-:Y:S01]  /*8220*/  FFMA R24, R81.reuse, R103, R24 ;  /* 0x0000006751187223 */ /* 0x040fe20000000018 */
[----:B------:R-:W-:Y:S01]  /*8230*/  FMUL R32, R78, R37 ;  /* 0x000000254e207220 */ /* 0x000fe20000400000 */
[----:B------:R-:W-:Y:S01]  /*8240*/  F2FP.SATFINITE.E4M3.F32.PACK_AB_MERGE_C R21, R22, R21, RZ ;  /* 0x000000151615723e */ /* 0x000fe200048070ff */
[C---:B------:R-:W-:Y:S01]  /*8250*/  FMUL R25, R78.reuse, R30 ;  /* 0x0000001e4e197220 */ /* 0x040fe20000400000 */
[C---:B------:R-:W-:Y:S01]  /*8260*/  FMUL R26, R78.reuse, R31 ;  /* 0x0000001f4e1a7220 */ /* 0x040fe20000400000 */
[----:B------:R-:W-:Y:S01]  /*8270*/  FMUL R31, R78, R36 ;  /* 0x000000244e1f7220 */ /* 0x000fe20000400000 */
[----:B------:R-:W-:Y:S01]  /*8280*/  F2FP.SATFINITE.E4M3.F32.PACK_AB_MERGE_C R17, R20, R19, R21 ;  /* 0x000000131411723e */ /* 0x000fe20004807015 */
        /* <DEDUP_REMOVED lines=8> */
[----:B------:R-:W-:Y:S01]  /*8310*/  FMUL R35, R78, R40 ;  /* 0x000000284e237220 */ /* 0x000fe20000400000 */
[C---:B------:R-:W-:Y:S01]  /*8320*/  FFMA R29, R81.reuse, R114, R29 ;  /* 0x00000072511d7223 */ /* 0x040fe2000000001d */
[----:B------:R-:W-:Y:S01]  /*8330*/  F2FP.SATFINITE.E4M3.F32.PACK_AB_MERGE_C R18, R24, R23, R18 ;  /* 0x000000171812723e */ /* 0x000fe20004807012 */
        /* <DEDUP_REMOVED lines=22> */
[C---:B------:R-:W-:Y:S01]  /*84a0*/  FMUL R41, R78.reuse, R46 ;  /* 0x0000002e4e297220 */ /* 0x040fe20000400000 */
[C---:B------:R-:W-:Y:S01]  /*84b0*/  FMUL R42, R78.reuse, R47 ;  /* 0x0000002f4e2a7220 */ /* 0x040fe20000400000 */
[C---:B------:R-:W-:Y:S01]  /*84c0*/  FFMA R40, R81.reuse, R119, R40 ;  /* 0x0000007751287223 */ /* 0x040fe20000000028 */
[--C-:B------:R-:W-:Y:S02]  /*84d0*/  HADD2.F32 R130, -RZ, R125.reuse.H0_H0 ;  /* 0x2000007dff827230 */ /* 0x100fe40000004100 */
[C---:B------:R-:W-:Y:S01]  /*84e0*/  FFMA R41, R81.reuse, R126, R41 ;  /* 0x0000007e51297223 */ /* 0x040fe20000000029 */
[----:B------:R-:W-:Y:S02]  /*84f0*/  HADD2.F32 R125, -RZ, R125.H1_H1 ;  /* 0x3000007dff7d7230 */ /* 0x000fe40000004100 */
[C---:B------:R-:W-:Y:S01]  /*8500*/  FMUL R45, R78.reuse, R50 ;  /* 0x000000324e2d7220 */ /* 0x040fe20000400000 */
[C---:B------:R-:W-:Y:S01]  /*8510*/  FFMA R42, R81.reuse, R121, R42 ;  /* 0x00000079512a7223 */ /* 0x040fe2000000002a */
[C---:B------:R-:W-:Y:S01]  /*8520*/  FMUL R46, R78.reuse, R51 ;  /* 0x000000334e2e7220 */ /* 0x040fe20000400000 */
[C---:B------:R-:W-:Y:S01]  /*8530*/  FFMA R43, R81.reuse, R128, R43 ;  /* 0x00000080512b7223 */ /* 0x040fe2000000002b */
[C---:B------:R-:W-:Y:S01]  /*8540*/  FMUL R47, R78.reuse, R52 ;  /* 0x000000344e2f7220 */ /* 0x040fe20000400000 */
        /* <DEDUP_REMOVED lines=10> */
[C---:B------:R-:W-:Y:S01]  /*85f0*/  FFMA R45, R81.reuse, R130, R45 ;  /* 0x00000082512d7223 */ /* 0x040fe2000000002d */
[C---:B------:R-:W-:Y:S01]  /*8600*/  FMUL R59, R78.reuse, R64 ;  /* 0x000000404e3b7220 */ /* 0x040fe20000400000 */
[C---:B------:R-:W-:Y:S01]  /*8610*/  FMUL R60, R78.reuse, R65 ;  /* 0x000000414e3c7220 */ /* 0x040fe20000400000 */
[C---:B------:R-:W-:Y:S01]  /*8620*/  FMUL R61, R78.reuse, R66 ;  /* 0x000000424e3d7220 */ /* 0x040fe20000400000 */
[----:B------:R-:W-:Y:S01]  /*8630*/  FMUL R62, R78, R67 ;  /* 0x000000434e3e7220 */ /* 0x000fe20000400000 */
[C---:B------:R-:W-:Y:S01]  /*8640*/  FFMA R46, R81.reuse, R125, R46 ;  /* 0x0000007d512e7223 */ /* 0x040fe2000000002e */
[----:B------:R-:W-:Y:S01]  /*8650*/  F2FP.SATFINITE.E4M3.F32.PACK_AB_MERGE_C R64, R2, R0, R143 ;  /* 0x000000000240723e */ /* 0x000fe2000480708f */
[C---:B------:R-:W-:Y:S01]  /*8660*/  FFMA R47, R81.reuse, R132, R47 ;  /* 0x00000084512f7223 */ /* 0x040fe2000000002f */
[----:B------:R-:W-:Y:S01]  /*8670*/  F2FP.SATFINITE.E4M3.F32.PACK_AB_MERGE_C R65, R4, R3, R5 ;  /* 0x000000030441723e */ /* 0x000fe20004807005 */
[C---:B------:R-:W-:Y:S01]  /*8680*/  FFMA R48, R81.reuse, R127, R48 ;  /* 0x0000007f51307223 */ /* 0x040fe20000000030 */
[----:B------:R-:W-:Y:S01]  /*8690*/  F2FP.SATFINITE.E4M3.F32.PACK_AB_MERGE_C R66, R8, R7, R9 ;  /* 0x000000070842723e */ /* 0x000fe20004807009 */
[C---:B------:R-:W-:Y:S01]  /*86a0*/  FFMA R49, R81.reuse, R134, R49 ;  /* 0x0000008651317223 */ /* 0x040fe20000000031 */
[----:B------:R-:W-:Y:S01]  /*86b0*/  F2FP.SATFINITE.E4M3.F32.PACK_AB_MERGE_C R67, R12, R11, R13 ;  /* 0x0000000b0c43723e */ /* 0x000fe2000480700d */
[----:B------:R-:W-:Y:S01]  /*86c0*/  FMUL R53, R78, R58 ;  /* 0x0000003a4e357220 */ /* 0x000fe20000400000 */
[C---:B------:R-:W-:Y:S01]  /*86d0*/  FFMA R50, R81.reuse, R129, R50 ;  /* 0x0000008151327223 */ /* 0x040fe20000000032 */
[C---:B------:R-:W-:Y:S01]  /*86e0*/  FFMA R51, R81.reuse, R136, R51 ;  /* 0x0000008851337223 */ /* 0x040fe20000000033 */
[C---:B------:R-:W-:Y:S01]  /*86f0*/  FFMA R52, R81.reuse, R131, R52 ;  /* 0x0000008351347223 */ /* 0x040fe20000000034 */
[----:B------:R1:W-:Y:S01]  /*8700*/  STS.128 [R172+UR49+0xa200], R64 ;  /* 0x00a20040ac007988 */ /* 0x0003e20008000c31 */
[C---:B------:R-:W-:Y:S01]  /*8710*/  FFMA R53, R81.reuse, R138, R53 ;  /* 0x0000008a51357223 */ /* 0x040fe20000000035 */
[----:B------:R-:W-:Y:S01]  /*8720*/  F2FP.SATFINITE.E4M3.F32.PACK_AB_MERGE_C R37, R38, R37, RZ ;  /* 0x000000252625723e */ /* 0x000fe200048070ff */
[C---:B------:R-:W-:Y:S01]  /*8730*/  FFMA R54, R81.reuse, R133, R54 ;  /* 0x0000008551367223 */ /* 0x040fe20000000036 */
[----:B------:R-:W-:Y:S01]  /*8740*/  FMUL R58, R78, R63 ;  /* 0x0000003f4e3a7220 */ /* 0x000fe20000400000 */
[C---:B------:R-:W-:Y:S01]  /*8750*/  FFMA R55, R81.reuse, R140, R55 ;  /* 0x0000008c51377223 */ /* 0x040fe20000000037 */
[C---:B------:R-:W-:Y:S01]  /*8760*/  FFMA R56, R81.reuse, R135, R56 ;  /* 0x0000008751387223 */ /* 0x040fe20000000038 */
[C---:B------:R-:W-:Y:S01]  /*8770*/  FFMA R57, R81.reuse, R142, R57 ;  /* 0x0000008e51397223 */ /* 0x040fe20000000039 */
[----:B------:R1:W-:Y:S01]  /*8780*/  STS.128 [R193+0xa010], R16 ;  /* 0x00a01010c1007388 */ /* 0x0003e20000000c00 */
[----:B------:R-:W-:Y:S01]  /*8790*/  F2FP.SATFINITE.E4M3.F32.PACK_AB_MERGE_C R33, R36, R35, R37 ;  /* 0x000000232421723e */ /* 0x000fe20004807025 */
[C---:B------:R-:W-:Y:S01]  /*87a0*/  FFMA R58, R81.reuse, R137, R58 ;  /* 0x00000089513a7223 */ /* 0x040fe2000000003a */
[----:B------:R-:W-:Y:S01]  /*87b0*/  F2FP.SATFINITE.E4M3.F32.PACK_AB_MERGE_C R34, R42, R41, RZ ;  /* 0x000000292a22723e */ /* 0x000fe200048070ff */
[C---:B------:R-:W-:Y:S01]  /*87c0*/  FFMA R59, R81.reuse, R82, R59 ;  /* 0x00000052513b7223 */ /* 0x040fe2000000003b */
[----:B------:R-:W-:Y:S01]  /*87d0*/  F2FP.SATFINITE.E4M3.F32.PACK_AB_MERGE_C R35, R46, R45, RZ ;  /* 0x0000002d2e23723e */ /* 0x000fe200048070ff */
        /* <DEDUP_REMOVED lines=25> */
[----:B------:R-:W-:Y:S02]  /*8970*/  UIADD3 UR8, UP0, UPT, UR52, 0x680, URZ ;  /* 0x0000068034087890 */ /* 0x000fe4000ff1e0ff */
[----:B------:R-:W-:Y:S02]  /*8980*/  UIADD3 UR5, UPT, UPT, UR41, 0x40, URZ ;  /* 0x0000004029057890 */ /* 0x000fe4000fffe0ff */
[----:B------:R-:W-:Y:S02]  /*8990*/  UIADD3 UR4, UPT, UPT, UR49, 0xa200, URZ ;  /* 0x0000a20031047890 */ /* 0x000fe4000fffe0ff */
[----:B------:R-:W-:Y:S01]  /*89a0*/  UIADD3.X UR9, UPT, UPT, URZ, UR53, URZ, UP0, !UPT ;  /* 0x00000035ff097290 */ /* 0x000fe200087fe4ff */
[----:B------:R-:W-:Y:S01]  /*89b0*/  UMOV UR6, UR42 ;  /* 0x0000002a00067c82 */ /* 0x000fe20008000000 */
[----:B------:R-:W-:Y:S07]  /*89c0*/  UMOV UR7, UR36 ;  /* 0x0000002400077c82 */ /* 0x000fee0008000000 */
[----:B------:R2:W-:Y:S01]  /*89d0*/  UTMASTG.3D [UR4], [UR8] ;  /* 0x00000004080073b5 */ /* 0x0005e20008010000 */
[----:B------:R0:W-:Y:S01]  /*89e0*/  UTMACMDFLUSH ;  /* 0x00000000000079b7 */ /* 0x0001e20000000000 */
[----:B--2---:R-:W-:Y:S04]  /*89f0*/  DEPBAR.LE SB0, 0x1 ;  /* 0x000080400000791a */ /* 0x004fe80000000000 */
.L_x_124:
[----:B------:R-:W-:Y:S05]  /*8a00*/  BSYNC.RECONVERGENT B0 ;  /* 0x0000000000007941 */ /* 0x000fea0003800200 */
.L_x_123:
        /* <DEDUP_REMOVED lines=16> */
.L_x_128:
[----:B------:R-:W-:Y:S05]  /*8b10*/  BSYNC B0 ;  /* 0x0000000000007941 */ /* 0x000fea0003800000 */
.L_x_127:
        /* <DEDUP_REMOVED lines=20> */
.L_x_126:
[----:B------:R-:W-:Y:S05]  /*8c60*/  BSYNC B1 ;  /* 0x0000000000017941 */ /* 0x000fea0003800000 */
.L_x_125:
[----:B--2---:R-:W-:Y:S01]  /*8c70*/  VIADD R0, R80, 0x80 ;  /* 0x0000008050007836 */ /* 0x004fe20000000000 */
        /* <DEDUP_REMOVED lines=10> */
[----:B------:R-:W5:Y:S01]  /*8d20*/  LDCU.64 UR6, c[0x4][0x80] ;  /* 0x01001000ff0677ac */ /* 0x000f620008000a00 */
[----:B------:R-:W1:Y:S01]  /*8d30*/  LDC.64 R2, c[0x4][R3] ;  /* 0x0100000003027b82 */ /* 0x000e620000000a00 */
[----:B------:R-:W3:Y:S01]  /*8d40*/  LDCU.64 UR4, c[0x4][0x18] ;  /* 0x01000300ff0477ac */ /* 0x000ee20008000a00 */
[----:B--2---:R-:W-:Y:S01]  /*8d50*/  MOV R5, UR9 ;  /* 0x0000000900057c02 */ /* 0x004fe20008000f00 */
[----:B------:R-:W-:Y:S01]  /*8d60*/  IMAD.U32 R4, RZ, RZ, UR8 ;  /* 0x00000008ff047e24 */ /* 0x000fe2000f8e00ff */
[----:B-----5:R-:W-:Y:S01]  /*8d70*/  MOV R7, UR7 ;  /* 0x0000000700077c02 */ /* 0x020fe20008000f00 */
[----:B------:R-:W-:Y:S01]  /*8d80*/  IMAD.U32 R6, RZ, RZ, UR6 ;  /* 0x00000006ff067e24 */ /* 0x000fe2000f8e00ff */
[----:B---3--:R-:W-:Y:S01]  /*8d90*/  MOV R11, UR5 ;  /* 0x00000005000b7c02 */ /* 0x008fe20008000f00 */
[----:B------:R-:W-:Y:S02]  /*8da0*/  IMAD.U32 R10, RZ, RZ, UR4 ;  /* 0x00000004ff0a7e24 */ /* 0x000fe4000f8e00ff */
[----:B------:R-:W-:Y:S07]  /*8db0*/  LEPC R20, `(.L_x_131) ;  /* 0x000000001014794e */ /* 0x000fee0000000000 */
[----:B-1--4-:R-:W-:Y:S05]  /*8dc0*/  CALL.ABS.NOINC R2 ;  /* 0x0000000002007343 */ /* 0x012fea0003c00000 */
.L_x_131:
[----:B------:R-:W-:Y:S05]  /*8dd0*/  BSYNC.RECONVERGENT B6 ;  /* 0x0000000000067941 */ /* 0x000fea0003800200 */
.L_x_130:
[----:B---3--:R-:W-:Y:S01]  /*8de0*/  F2FP.F16.E4M3.UNPACK_B R4, R149 ;  /* 0x00000095ff04723e */ /* 0x008fe200020006ff */
        /* <DEDUP_REMOVED lines=13> */
[----:B----4-:R-:W-:Y:S01]  /*8ec0*/  F2FP.F16.E4M3.UNPACK_B R125, R159.H1 ;  /* 0x0000009fff7d723e */ /* 0x010fe200030006ff */
        /* <DEDUP_REMOVED lines=262> */
[----:B------:R-:W-:Y:S02]  /*9f30*/  UIADD3 UR8, UP0, UPT, UR52, 0x680, URZ ;  /* 0x0000068034087890 */ /* 0x000fe4000ff1e0ff */
[----:B------:R-:W-:Y:S02]  /*9f40*/  UIADD3 UR5, UPT, UPT, UR41, 0x80, URZ ;  /* 0x0000008029057890 */ /* 0x000fe4000fffe0ff */
[----:B------:R-:W-:Y:S01]  /*9f50*/  MOV R188, UR10 ;  /* 0x0000000a00bc7c02 */ /* 0x000fe20008000f00 */
[----:B------:R-:W-:Y:S01]  /*9f60*/  UIADD3.X UR9, UPT, UPT, URZ, UR53, URZ, UP0, !UPT ;  /* 0x00000035ff097290 */ /* 0x000fe200087fe4ff */
[----:B------:R-:W-:Y:S02]  /*9f70*/  UMOV UR6, UR42 ;  /* 0x0000002a00067c82 */ /* 0x000fe40008000000 */
[----:B------:R-:W-:Y:S01]  /*9f80*/  R2UR UR4, R188 ;  /* 0x00000000bc0472ca */ /* 0x000fe200000e0000 */
[----:B------:R-:W-:Y:S11]  /*9f90*/  UMOV UR7, UR36 ;  /* 0x0000002400077c82 */ /* 0x000ff60008000000 */
[----:B------:R-:W-:Y:S01]  /*9fa0*/  @!UPT UIADD3 URZ, UPT, UPT, URZ, URZ, URZ ;  /* 0x000000fffffff290 */ /* 0x000fe2000fffe0ff */
[----:B------:R2:W-:Y:S01]  /*9fb0*/  UTMASTG.3D [UR4], [UR8] ;  /* 0x00000004080073b5 */ /* 0x0005e20008010000 */
[----:B------:R0:W-:Y:S01]  /*9fc0*/  UTMACMDFLUSH ;  /* 0x00000000000079b7 */ /* 0x0001e20000000000 */
[----:B--2---:R-:W-:Y:S04]  /*9fd0*/  DEPBAR.LE SB0, 0x1 ;  /* 0x000080400000791a */ /* 0x004fe80000000000 */
.L_x_133:
[----:B------:R-:W-:Y:S05]  /*9fe0*/  BSYNC.RECONVERGENT B0 ;  /* 0x0000000000007941 */ /* 0x000fea0003800200 */
.L_x_132:
        /* <DEDUP_REMOVED lines=16> */
.L_x_137:
[----:B------:R-:W-:Y:S05]  /*a0f0*/  BSYNC B0 ;  /* 0x0000000000007941 */ /* 0x000fea0003800000 */
.L_x_136:
        /* <DEDUP_REMOVED lines=20> */
.L_x_135:
[----:B------:R-:W-:Y:S05]  /*a240*/  BSYNC B1 ;  /* 0x0000000000017941 */ /* 0x000fea0003800000 */
.L_x_134:
[----:B--2---:R-:W-:Y:S05]  /*a250*/  VIADD R0, R80, 0xc0 ;  /* 0x000000c050007836 */ /* 0x004fea0000000000 */
        /* <DEDUP_REMOVED lines=20> */
.L_x_139:
[----:B------:R-:W-:Y:S01]  /*a3a0*/  ISETP.NE.AND P0, PT, R189, RZ, PT ;  /* 0x000000ffbd00720c */ /* 0x000fe20003f05270 */
[----:B------:R-:W-:Y:S05]  /*a3b0*/  WARPSYNC.ALL ;  /* 0x0000000000007948 */ /* 0x000fea0003800000 */
[----:B------:R-:W-:Y:S01]  /*a3c0*/  R2UR UR4, R80 ;  /* 0x00000000500472ca */ /* 0x000fe200000e0000 */
[----:B------:R-:W-:Y:S01]  /*a3d0*/  BSSY.RECONVERGENT B0, `(.L_x_140) ;  /* 0x000011c000007945 */ /* 0x000fe20003800200 */
[----:B---3--:R-:W-:Y:S02]  /*a3e0*/  F2FP.F16.E4M3.UNPACK_B R11, R149 ;  /* 0x00000095ff0b723e */ /* 0x008fe400020006ff */
[----:B------:R-:W-:Y:S02]  /*a3f0*/  F2FP.F16.E4M3.UNPACK_B R10, R150 ;  /* 0x00000096ff0a723e */ /* 0x000fe400020006ff */
[----:B------:R-:W-:Y:S01]  /*a400*/  F2FP.F16.E4M3.UNPACK_B R9, R151 ;  /* 0x00000097ff09723e */ /* 0x000fe200020006ff */
[--C-:B------:R-:W-:Y:S01]  /*a410*/  HADD2.F32 R83, -RZ, R11.reuse.H0_H0 ;  /* 0x2000000bff537230 */ /* 0x100fe20000004100 */
[----:B----4-:R-:W-:Y:S01]  /*a420*/  F2FP.F16.E4M3.UNPACK_B R8, R152 ;  /* 0x00000098ff08723e */ /* 0x010fe200020006ff */
[----:B------:R-:W-:Y:S01]  /*a430*/  HADD2.F32 R84, -RZ, R11.H1_H1 ;  /* 0x3000000bff547230 */ /* 0x000fe20000004100 */
[----:B------:R-:W-:Y:S01]  /*a440*/  F2FP.F16.E4M3.UNPACK_B R7, R153 ;  /* 0x00000099ff07723e */ /* 0x000fe200020006ff */
[--C-:B------:R-:W-:Y:S01]  /*a450*/  HADD2.F32 R87, -RZ, R10.reuse.H0_H0 ;  /* 0x2000000aff577230 */ /* 0x100fe20000004100 */
[----:B------:R-:W-:Y:S01]  /*a460*/  F2FP.F16.E4M3.UNPACK_B R6, R154 ;  /* 0x0000009aff06723e */ /* 0x000fe200020006ff */
[----:B------:R-:W-:Y:S01]  /*a470*/  HADD2.F32 R88, -RZ, R10.H1_H1 ;  /* 0x3000000aff587230 */ /* 0x000fe20000004100 */
[----:B------:R-:W-:Y:S01]  /*a480*/  F2FP.F16.E4M3.UNPACK_B R5, R155 ;  /* 0x0000009bff05723e */ /* 0x000fe200020006ff */
[--C-:B------:R-:W-:Y:S01]  /*a490*/  HADD2.F32 R91, -RZ, R9.reuse.H0_H0 ;  /* 0x20000009ff5b7230 */ /* 0x100fe20000004100 */
[----:B-1----:R-:W-:Y:S01]  /*a4a0*/  F2FP.F16.E4M3.UNPACK_B R4, R156 ;  /* 0x0000009cff04723e */ /* 0x002fe200020006ff */
[----:B------:R-:W-:Y:S01]  /*a4b0*/  HADD2.F32 R93, -RZ, R9.H1_H1 ;  /* 0x30000009ff5d7230 */ /* 0x000fe20000004100 */
[-C--:B------:R-:W-:Y:S01]  /*a4c0*/  F2FP.F16.E4M3.UNPACK_B R2, R148.reuse ;  /* 0x00000094ff02723e */ /* 0x080fe200020006ff */
[--C-:B------:R-:W-:Y:S01]  /*a4d0*/  HADD2.F32 R94, -RZ, R8.reuse.H0_H0 ;  /* 0x20000008ff5e7230 */ /* 0x100fe20000004100 */
[----:B------:R-:W-:Y:S01]  /*a4e0*/  F2FP.F16.E4M3.UNPACK_B R148, R148.H1 ;  /* 0x00000094ff94723e */ /* 0x000fe200030006ff */
[----:B------:R-:W-:Y:S01]  /*a4f0*/  HADD2.F32 R97, -RZ, R8.H1_H1 ;  /* 0x30000008ff617230 */ /* 0x000fe20000004100 */
[----:B------:R-:W-:Y:S01]  /*a500*/  F2FP.F16.E4M3.UNPACK_B R149, R149.H1 ;  /* 0x00000095ff95723e */ /* 0x000fe200030006ff */
[--C-:B------:R-:W-:Y:S01]  /*a510*/  HADD2.F32 R98, -RZ, R7.reuse.H0_H0 ;  /* 0x20000007ff627230 */ /* 0x100fe20000004100 */
[----:B------:R-:W-:Y:S01]  /*a520*/  F2FP.F16.E4M3.UNPACK_B R150, R150.H1 ;  /* 0x00000096ff96723e */ /* 0x000fe200030006ff */
[----:B------:R-:W-:Y:S01]  /*a530*/  HADD2.F32 R101, -RZ, R7.H1_H1 ;  /* 0x30000007ff657230 */ /* 0x000fe20000004100 */
[----:B------:R-:W-:Y:S01]  /*a540*/  F2FP.F16.E4M3.UNPACK_B R151, R151.H1 ;  /* 0x00000097ff97723e */ /* 0x000fe200030006ff */
[--C-:B------:R-:W-:Y:S01]  /*a550*/  HADD2.F32 R102, -RZ, R6.reuse.H0_H0 ;  /* 0x20000006ff667230 */ /* 0x100fe20000004100 */
[----:B------:R-:W-:Y:S01]  /*a560*/  IADD3 R191, PT, PT, R191, 0xb0, RZ ;  /* 0x000000b0bfbf7810 */ /* 0x000fe20007ffe0ff */
[----:B------:R-:W-:Y:S01]  /*a570*/  HADD2.F32 R105, -RZ, R6.H1_H1 ;  /* 0x30000006ff697230 */ /* 0x000fe20000004100 */
[----:B------:R-:W-:Y:S01]  /*a580*/  F2FP.F16.E4M3.UNPACK_B R138, R163 ;  /* 0x000000a3ff8a723e */ /* 0x000fe200020006ff */
[--C-:B------:R-:W-:Y:S01]  /*a590*/  HADD2.F32 R106, -RZ, R5.reuse.H0_H0 ;  /* 0x20000005ff6a7230 */ /* 0x100fe20000004100 */
[----:B------:R-:W-:Y:S01]  /*a5a0*/  LOP3.LUT R191, R191, 0xfefffff8, RZ, 0xc0, !PT ;  /* 0xfefffff8bfbf7812 */ /* 0x000fe200078ec0ff */
[----:B------:R-:W-:Y:S01]  /*a5b0*/  HADD2.F32 R109, -RZ, R5.H1_H1 ;  /* 0x30000005ff6d7230 */ /* 0x000fe20000004100 */
[----:B------:R-:W-:Y:S01]  /*a5c0*/  F2FP.F16.E4M3.UNPACK_B R116, R157 ;  /* 0x0000009dff74723e */ /* 0x000fe200020006ff */
[--C-:B------:R-:W-:Y:S01]  /*a5d0*/  HADD2.F32 R110, -RZ, R4.reuse.H0_H0 ;  /* 0x20000004ff6e7230 */ /* 0x100fe20000004100 */
[----:B------:R-:W-:Y:S01]  /*a5e0*/  F2FP.F16.E4M3.UNPACK_B R120, R158 ;  /* 0x0000009eff78723e */ /* 0x000fe200020006ff */
[----:B------:R-:W-:Y:S01]  /*a5f0*/  HADD2.F32 R113, -RZ, R4.H1_H1 ;  /* 0x30000004ff717230 */ /* 0x000fe20000004100 */
[----:B------:R-:W-:Y:S01]  /*a600*/  F2FP.F16.E4M3.UNPACK_B R124, R159 ;  /* 0x0000009fff7c723e */ /* 0x000fe200020006ff */
[----:B------:R-:W1:Y:S01]  /*a610*/  LDTM.x64 R4, tmem[UR4+0xc0] ;  /* 0x0000c004000479ee */ /* 0x000e620008340000 */
[--C-:B------:R-:W-:Y:S01]  /*a620*/  HADD2.F32 R0, -RZ, R2.reuse.H0_H0 ;  /* 0x20000002ff007230 */ /* 0x100fe20000004100 */
[----:B------:R-:W-:Y:S01]  /*a630*/  NOP ;  /* 0x0000000000007918 */ /* 0x000fe20000000000 */
[----:B-1----:R1:W-:Y:S01]  /*a640*/  SYNCS.ARRIVE.TRANS64.RED.A1T0 RZ, [R191+URZ], RZ ;  /* 0x000000ffbfff79a7 */ /* 0x0023e200081004ff */
[----:B------:R-:W-:Y:S01]  /*a650*/  HADD2.F32 R2, -RZ, R2.H1_H1 ;  /* 0x30000002ff027230 */ /* 0x000fe20000004100 */
[----:B------:R-:W-:Y:S01]  /*a660*/  F2FP.F16.E4M3.UNPACK_B R128, R160 ;  /* 0x000000a0ff80723e */ /* 0x000fe200020006ff */
[--C-:B------:R-:W-:Y:S01]  /*a670*/  HADD2.F32 R86, -RZ, R149.reuse.H1_H1 ;  /* 0x30000095ff567230 */ /* 0x100fe20000004100 */
[----:B------:R-:W-:Y:S01]  /*a680*/  F2FP.F16.E4M3.UNPACK_B R132, R161 ;  /* 0x000000a1ff84723e */ /* 0x000fe200020006ff */
[--C-:B------:R-:W-:Y:S01]  /*a690*/  HADD2.F32 R114, -RZ, R116.reuse.H0_H0 ;  /* 0x20000074ff727230 */ /* 0x100fe20000004100 */
[----:B------:R-:W-:Y:S01]  /*a6a0*/  F2FP.F16.E4M3.UNPACK_B R136, R162 ;  /* 0x000000a2ff88723e */ /* 0x000fe200020006ff */
[----:B------:R-:W-:Y:S01]  /*a6b0*/  HADD2.F32 R117, -RZ, R116.H1_H1 ;  /* 0x30000074ff757230 */ /* 0x000fe20000004100 */
[----:B------:R-:W-:Y:S01]  /*a6c0*/  F2FP.F16.E4M3.UNPACK_B R152, R152.H1 ;  /* 0x00000098ff98723e */ /* 0x000fe200030006ff */
        /* <DEDUP_REMOVED lines=12> */
[C---:B------:R-:W-:Y:S01]  /*a790*/  FMUL R4, R78.reuse, R4 ;  /* 0x000000044e047220 */ /* 0x040fe20000400000 */
[C---:B------:R-:W-:Y:S01]  /*a7a0*/  FMUL R5, R78.reuse, R5 ;  /* 0x000000054e057220 */ /* 0x040fe20000400000 */
[----:B------:R-:W-:Y:S02]  /*a7b0*/  HADD2.F32 R3, -RZ, R148.H0_H0 ;  /* 0x20000094ff037230 */ /* 0x000fe40000004100 */
        /* <DEDUP_REMOVED lines=9> */
[----:B------:R-:W-:Y:S02]  /*a850*/  HADD2.F32 R130, -RZ, R132.H0_H0 ;  /* 0x20000084ff827230 */ /* 0x000fe40000004100 */
[C---:B------:R-:W-:Y:S01]  /*a860*/  FMUL R6, R78.reuse, R6 ;  /* 0x000000064e067220 */ /* 0x040fe20000400000 */
[----:B------:R-:W-:Y:S02]  /*a870*/  HADD2.F32 R82, -RZ, R148.H1_H1 ;  /* 0x30000094ff527230 */ /* 0x000fe40000004100 */
[C---:B------:R-:W-:Y:S01]  /*a880*/  FMUL R7, R78.reuse, R7 ;  /* 0x000000074e077220 */ /* 0x040fe20000400000 */
[----:B------:R-:W-:Y:S02]  /*a890*/  HADD2.F32 R85, -RZ, R149.H0_H0 ;  /* 0x20000095ff557230 */ /* 0x000fe40000004100 */
[C---:B------:R-:W-:Y:S01]  /*a8a0*/  FFMA R6, R81.reuse, R3, R6 ;  /* 0x0000000351067223 */ /* 0x040fe20000000006 */
[----:B------:R-:W-:Y:S02]  /*a8b0*/  HADD2.F32 R133, -RZ, R132.H1_H1 ;  /* 0x30000084ff857230 */ /* 0x000fe40000004100 */
[C---:B------:R-:W-:Y:S01]  /*a8c0*/  FFMA R7, R81.reuse, R82, R7 ;  /* 0x0000005251077223 */ /* 0x040fe20000000007 */
[C---:B------:R-:W-:Y:S01]  /*a8d0*/  FFMA R8, R81.reuse, R83, R8 ;  /* 0x0000005351087223 */ /* 0x040fe20000000008 */
[C---:B------:R-:W-:Y:S01]  /*a8e0*/  FFMA R9, R81.reuse, R84, R9 ;  /* 0x0000005451097223 */ /* 0x040fe20000000009 */
[--C-:B------:R-:W-:Y:S02]  /*a8f0*/  HADD2.F32 R82, -RZ, R138.reuse.H0_H0 ;  /* 0x2000008aff527230 */ /* 0x100fe40000004100 */
[C---:B------:R-:W-:Y:S01]  /*a900*/  FMUL R10, R78.reuse, R10 ;  /* 0x0000000a4e0a7220 */ /* 0x040fe20000400000 */
[----:B------:R-:W-:Y:S02]  /*a910*/  HADD2.F32 R83, -RZ, R138.H1_H1 ;  /* 0x3000008aff537230 */ /* 0x000fe40000004100 */
[C---:B------:R-:W-:Y:S01]  /*a920*/  FMUL R11, R78.reuse, R11 ;  /* 0x0000000b4e0b7220 */ /* 0x040fe20000400000 */
[----:B------:R-:W-:Y:S02]  /*a930*/  HADD2.F32 R89, -RZ, R150.H0_H0 ;  /* 0x20000096ff597230 */ /* 0x000fe40000004100 */
[C---:B------:R-:W-:Y:S01]  /*a940*/  FFMA R10, R81.reuse, R85, R10 ;  /* 0x00000055510a7223 */ /* 0x040fe2000000000a */
[--C-:B------:R-:W-:Y:S02]  /*a950*/  HADD2.F32 R134, -RZ, R136.reuse.H0_H0 ;  /* 0x20000088ff867230 */ /* 0x100fe40000004100 */
[C---:B------:R-:W-:Y:S01]  /*a960*/  FFMA R11, R81.reuse, R86, R11 ;  /* 0x00000056510b7223 */ /* 0x040fe2000000000b */
[C---:B------:R-:W-:Y:S01]  /*a970*/  FFMA R12, R81.reuse, R87, R12 ;  /* 0x00000057510c7223 */ /* 0x040fe2000000000c */
[----:B------:R-:W-:Y:S01]  /*a980*/  FFMA R13, R81, R88, R13 ;  /* 0x00000058510d7223 */ /* 0x000fe2000000000d */
[----:B------:R-:W-:Y:S01]  /*a990*/  F2FP.SATFINITE.E4M3.F32.PACK_AB_MERGE_C R86, R7, R6, RZ ;  /* 0x000000060756723e */ /* 0x000fe200048070ff */
[C---:B------:R-:W-:Y:S01]  /*a9a0*/  FMUL R7, R78.reuse, R20 ;  /* 0x000000144e077220 */ /* 0x040fe20000400000 */
[----:B------:R-:W-:Y:S01]  /*a9b0*/  F2FP.SATFINITE.E4M3.F32.PACK_AB_MERGE_C R138, R11, R10, RZ ;  /* 0x0000000a0b8a723e */ /* 0x000fe200048070ff */
[C---:B------:R-:W-:Y:S01]  /*a9c0*/  FMUL R10, R78.reuse, R21 ;  /* 0x000000154e0a7220 */ /* 0x040fe20000400000 */
[C---:B------:R-:W-:Y:S01]  /*a9d0*/  FMUL R21, R78.reuse, R28 ;  /* 0x0000001c4e157220 */ /* 0x040fe20000400000 */
[----:B------:R-:W-:Y:S02]  /*a9e0*/  HADD2.F32 R137, -RZ, R136.H1_H1 ;  /* 0x30000088ff897230 */ /* 0x000fe40000004100 */
[C---:B------:R-:W-:Y:S01]  /*a9f0*/  FMUL R14, R78.reuse, R14 ;  /* 0x0000000e4e0e7220 */ /* 0x040fe20000400000 */
[----:B------:R-:W-:Y:S02]  /*aa00*/  HADD2.F32 R90, -RZ, R150.H1_H1 ;  /* 0x30000096ff5a7230 */ /* 0x000fe40000004100 */
[C---:B------:R-:W-:Y:S01]  /*aa10*/  FMUL R15, R78.reuse, R15 ;  /* 0x0000000f4e0f7220 */ /* 0x040fe20000400000 */
[--C-:B------:R-:W-:Y:S02]  /*aa20*/  HADD2.F32 R92, -RZ, R151.reuse.H0_H0 ;  /* 0x20000097ff5c7230 */ /* 0x100fe40000004100 */
[C---:B------:R-:W-:Y:S01]  /*aa30*/  FFMA R14, R81.reuse, R89, R14 ;  /* 0x00000059510e7223 */ /* 0x040fe2000000000e */
[----:B------:R-:W-:Y:S02]  /*aa40*/  HADD2.F32 R95, -RZ, R151.H1_H1 ;  /* 0x30000097ff5f7230 */ /* 0x000fe40000004100 */
[C---:B------:R-:W-:Y:S01]  /*aa50*/  FFMA R15, R81.reuse, R90, R15 ;  /* 0x0000005a510f7223 */ /* 0x040fe2000000000f */
[C---:B------:R-:W-:Y:S01]  /*aa60*/  FFMA R0, R81.reuse, R91, R0 ;  /* 0x0000005b51007223 */ /* 0x040fe20000000000 */
[----:B------:R-:W-:Y:S01]  /*aa70*/  FFMA R2, R81, R93, R2 ;  /* 0x0000005d51027223 */ /* 0x000fe20000000002 */
[C---:B------:R-:W-:Y:S01]  /*aa80*/  FMUL R3, R78.reuse, R18 ;  /* 0x000000124e037220 */ /* 0x040fe20000400000 */
[C---:B------:R-:W-:Y:S01]  /*aa90*/  FMUL R18, R78.reuse, R25 ;  /* 0x000000194e127220 */ /* 0x040fe20000400000 */
[----:B------:R-:W-:Y:S01]  /*aaa0*/  F2FP.SATFINITE.E4M3.F32.PACK_AB_MERGE_C R14, R15, R14, RZ ;  /* 0x0000000e0f0e723e */ /* 0x000fe200048070ff */
[C---:B------:R-:W-:Y:S01]  /*aab0*/  FMUL R25, R78.reuse, R32 ;  /* 0x000000204e197220 */ /* 0x040fe20000400000 */
[C---:B------:R-:W-:Y:S01]  /*aac0*/  FFMA R3, R81.reuse, R92, R3 ;  /* 0x0000005c51037223 */ /* 0x040fe20000000003 */
[C---:B------:R-:W-:Y:S01]  /*aad0*/  FMUL R6, R78.reuse, R19 ;  /* 0x000000134e067220 */ /* 0x040fe20000400000 */
[--C-:B------:R-:W-:Y:S02]  /*aae0*/  HADD2.F32 R96, -RZ, R152.reuse.H0_H0 ;  /* 0x20000098ff607230 */ /* 0x100fe40000004100 */
[C---:B------:R-:W-:Y:S01]  /*aaf0*/  FMUL R11, R78.reuse, R22 ;  /* 0x000000164e0b7220 */ /* 0x040fe20000400000 */
[----:B------:R-:W-:Y:S02]  /*ab00*/  HADD2.F32 R99, -RZ, R152.H1_H1 ;  /* 0x30000098ff637230 */ /* 0x000fe40000004100 */
[C---:B------:R-:W-:Y:S01]  /*ab10*/  FFMA R6, R81.reuse, R95, R6 ;  /* 0x0000005f51067223 */ /* 0x040fe20000000006 */
[C---:B------:R-:W-:Y:S01]  /*ab20*/  FFMA R7, R81.reuse, R94, R7 ;  /* 0x0000005e51077223 */ /* 0x040fe20000000007 */
[C---:B------:R-:W-:Y:S01]  /*ab30*/  FFMA R10, R81.reuse, R97, R10 ;  /* 0x00000061510a7223 */ /* 0x040fe2000000000a */
[C---:B------:R-:W-:Y:S01]  /*ab40*/  FFMA R11, R81.reuse, R96, R11 ;  /* 0x00000060510b7223 */ /* 0x040fe2000000000b */
[----:B------:R-:W-:Y:S01]  /*ab50*/  FMUL R22, R78, R29 ;  /* 0x0000001d4e167220 */ /* 0x000fe20000400000 */
[----:B------:R-:W-:Y:S01]  /*ab60*/  F2FP.SATFINITE.E4M3.F32.PACK_AB_MERGE_C R3, R6, R3, RZ ;  /* 0x000000030603723e */ /* 0x000fe200048070ff */
[C---:B------:R-:W-:Y:S01]  /*ab70*/  FMUL R29, R78.reuse, R36 ;  /* 0x000000244e1d7220 */ /* 0x040fe20000400000 */
        /* <DEDUP_REMOVED lines=11> */
[----:B------:R-:W-:Y:S01]  /*ac30*/  FMUL R20, R78, R27 ;  /* 0x0000001b4e147220 */ /* 0x000fe20000400000 */
[--C-:B------:R-:W-:Y:S01]  /*ac40*/  HADD2.F32 R104, -RZ, R154.reuse.H0_H0 ;  /* 0x2000009aff687230 */ /* 0x100fe20000004100 */
[----:B------:R-:W-:Y:S01]  /*ac50*/  F2FP.SATFINITE.E4M3.F32.PACK_AB_MERGE_C R16, R10, R7, R16 ;  /* 0x000000070a10723e */ /* 0x000fe20004807010 */
[----:B------:R-:W-:Y:S02]  /*ac60*/  HADD2.F32 R107, -RZ, R154.H1_H1 ;  /* 0x3000009aff6b7230 */ /* 0x000fe40000004100 */
        /* <DEDUP_REMOVED lines=28> */
[----:B------:R-:W-:Y:S01]  /*ae30*/  F2FP.F16.E4M3.UNPACK_B R159, R159.H1 ;  /* 0x0000009fff9f723e */ /* 0x000fe200030006ff */
[----:B------:R-:W-:Y:S01]  /*ae40*/  FMUL R38, R78, R45 ;  /* 0x0000002d4e267220 */ /* 0x000fe20000400000 */
[----:B------:R-:W-:Y:S01]  /*ae50*/  F2FP.SATFINITE.E4M3.F32.PACK_AB_MERGE_C R19, R28, R27, RZ ;  /* 0x0000001b1c13723e */ /* 0x000fe200048070ff */
[----:B------:R-:W-:Y:S01]  /*ae60*/  FFMA R31, R81, R112, R31 ;  /* 0x00000070511f7223 */ /* 0x000fe2000000001f */
[C---:B------:R-:W-:Y:S01]  /*ae70*/  FMUL R45, R78.reuse, R52 ;  /* 0x000000344e2d7220 */ /* 0x040fe20000400000 */
[C---:B------:R-:W-:Y:S01]  /*ae80*/  FMUL R52, R78.reuse, R59 ;  /* 0x0000003b4e347220 */ /* 0x040fe20000400000 */
[----:B------:R-:W-:Y:S01]  /*ae90*/  F2FP.F16.E4M3.UNPACK_B R160, R160.H1 ;  /* 0x000000a0ffa0723e */ /* 0x000fe200030006ff */
[C---:B------:R-:W-:Y:S01]  /*aea0*/  FMUL R59, R78.reuse, R66 ;  /* 0x000000424e3b7220 */ /* 0x040fe20000400000 */
[----:B------:R-:W-:Y:S01]  /*aeb0*/  F2FP.SATFINITE.E4M3.F32.PACK_AB_MERGE_C R66, R13, R12, R14 ;  /* 0x0000000c0d42723e */ /* 0x000fe2000480700e */
        /* <DEDUP_REMOVED lines=11> */
[C---:B------:R-:W-:Y:S01]  /*af70*/  FFMA R35, R81.reuse, R116, R35 ;  /* 0x0000007451237223 */ /* 0x040fe20000000023 */
[C---:B------:R-:W-:Y:S01]  /*af80*/  FMUL R36, R78.reuse, R43 ;  /* 0x0000002b4e247220 */ /* 0x040fe20000400000 */
[--C-:B------:R-:W-:Y:S02]  /*af90*/  HADD2.F32 R120, -RZ, R158.reuse.H0_H0 ;  /* 0x2000009eff787230 */ /* 0x100fe40000004100 */
[C---:B------:R-:W-:Y:S01]  /*afa0*/  FMUL R39, R78.reuse, R46 ;  /* 0x0000002e4e277220 */ /* 0x040fe20000400000 */
[----:B------:R-:W-:Y:S02]  /*afb0*/  HADD2.F32 R123, -RZ, R158.H1_H1 ;  /* 0x3000009eff7b7230 */ /* 0x000fe40000004100 */
        /* <DEDUP_REMOVED lines=11> */
[C---:B------:R-:W-:Y:S01]  /*b070*/  FFMA R42, R81.reuse, R125, R42 ;  /* 0x0000007d512a7223 */ /* 0x040fe2000000002a */
[C---:B------:R-:W-:Y:S01]  /*b080*/  FMUL R46, R78.reuse, R53 ;  /* 0x000000354e2e7220 */ /* 0x040fe20000400000 */
[--C-:B------:R-:W-:Y:S02]  /*b090*/  HADD2.F32 R128, -RZ, R160.reuse.H0_H0 ;  /* 0x200000a0ff807230 */ /* 0x100fe40000004100 */
[C---:B------:R-:W-:Y:S01]  /*b0a0*/  FMUL R50, R78.reuse, R57 ;  /* 0x000000394e327220 */ /* 0x040fe20000400000 */
[C---:B------:R-:W-:Y:S01]  /*b0b0*/  FMUL R51, R78.reuse, R58 ;  /* 0x0000003a4e337220 */ /* 0x040fe20000400000 */
[C---:B------:R-:W-:Y:S01]  /*b0c0*/  FMUL R53, R78.reuse, R60 ;  /* 0x0000003c4e357220 */ /* 0x040fe20000400000 */
[C---:B------:R-:W-:Y:S01]  /*b0d0*/  FFMA R43, R81.reuse, R124, R43 ;  /* 0x0000007c512b7223 */ /* 0x040fe2000000002b */
[----:B------:R-:W-:Y:S02]  /*b0e0*/  HADD2.F32 R131, -RZ, R160.H1_H1 ;  /* 0x300000a0ff837230 */ /* 0x000fe40000004100 */
[C---:B------:R-:W-:Y:S01]  /*b0f0*/  FMUL R47, R78.reuse, R54 ;  /* 0x000000364e2f7220 */ /* 0x040fe20000400000 */
[C---:B------:R-:W-:Y:S01]  /*b100*/  FMUL R57, R78.reuse, R64 ;  /* 0x000000404e397220 */ /* 0x040fe20000400000 */
[C---:B------:R-:W-:Y:S01]  /*b110*/  FMUL R58, R78.reuse, R65 ;  /* 0x000000414e3a7220 */ /* 0x040fe20000400000 */
[C---:B------:R-:W-:Y:S01]  /*b120*/  FMUL R60, R78.reuse, R67 ;  /* 0x000000434e3c7220 */ /* 0x040fe20000400000 */
[----:B------:R-:W-:Y:S01]  /*b130*/  FFMA R44, R81, R127, R44 ;  /* 0x0000007f512c7223 */ /* 0x000fe2000000002c */
[C---:B------:R-:W-:Y:S01]  /*b140*/  FMUL R48, R78.reuse, R55 ;  /* 0x000000374e307220 */ /* 0x040fe20000400000 */
[----:B------:R-:W-:Y:S01]  /*b150*/  F2FP.SATFINITE.E4M3.F32.PACK_AB_MERGE_C R64, R5, R4, R86 ;  /* 0x000000040540723e */ /* 0x000fe20004807056 */
[----:B------:R-:W-:Y:S01]  /*b160*/  FFMA R45, R81, R126, R45 ;  /* 0x0000007e512d7223 */ /* 0x000fe2000000002d */
[----:B------:R-:W-:Y:S01]  /*b170*/  F2FP.SATFINITE.E4M3.F32.PACK_AB_MERGE_C R65, R9, R8, R138 ;  /* 0x000000080941723e */ /* 0x000fe2000480708a */
[----:B------:R-:W-:Y:S01]  /*b180*/  FMUL R49, R78, R56 ;  /* 0x000000384e317220 */ /* 0x000fe20000400000 */
[----:B------:R-:W-:Y:S01]  /*b190*/  F2FP.SATFINITE.E4M3.F32.PACK_AB_MERGE_C R67, R2, R0, R3 ;  /* 0x000000000243723e */ /* 0x000fe20004807003 */
[C---:B------:R-:W-:Y:S01]  /*b1a0*/  FFMA R46, R81.reuse, R129, R46 ;  /* 0x00000081512e7223 */ /* 0x040fe2000000002e */
[----:B------:R-:W-:Y:S01]  /*b1b0*/  F2FP.F16.E4M3.UNPACK_B R162, R162.H1 ;  /* 0x000000a2ffa2723e */ /* 0x000fe200030006ff */
[--C-:B------:R-:W-:Y:S02]  /*b1c0*/  HADD2.F32 R132, -RZ, R161.reuse.H0_H0 ;  /* 0x200000a1ff847230 */ /* 0x100fe40000004100 */
[C---:B------:R-:W-:Y:S01]  /*b1d0*/  FFMA R47, R81.reuse, R128, R47 ;  /* 0x00000080512f7223 */ /* 0x040fe2000000002f */
[----:B------:R1:W-:Y:S01]  /*b1e0*/  STS.128 [R172+UR49+0xa200], R64 ;  /* 0x00a20040ac007988 */ /* 0x0003e20008000c31 */
[----:B------:R-:W-:Y:S02]  /*b1f0*/  HADD2.F32 R135, -RZ, R161.H1_H1 ;  /* 0x300000a1ff877230 */ /* 0x000fe40000004100 */
[C---:B------:R-:W-:Y:S01]  /*b200*/  FFMA R48, R81.reuse, R131, R48 ;  /* 0x0000008351307223 */ /* 0x040fe20000000030 */
[C---:B------:R-:W-:Y:S01]  /*b210*/  FFMA R49, R81.reuse, R130, R49 ;  /* 0x0000008251317223 */ /* 0x040fe20000000031 */
[----:B------:R-:W-:Y:S01]  /*b220*/  F2FP.F16.E4M3.UNPACK_B R163, R163.H1 ;  /* 0x000000a3ffa3723e */ /* 0x000fe200030006ff */
[C---:B------:R-:W-:Y:S01]  /*b230*/  FFMA R50, R81.reuse, R133, R50 ;  /* 0x0000008551327223 */ /* 0x040fe20000000032 */
[----:B------:R-:W-:Y:S01]  /*b240*/  FMUL R54, R78, R61 ;  /* 0x0000003d4e367220 */ /* 0x000fe20000400000 */
[--C-:B------:R-:W-:Y:S01]  /*b250*/  HADD2.F32 R136, -RZ, R162.reuse.H0_H0 ;  /* 0x200000a2ff887230 */ /* 0x100fe20000004100 */
[----:B------:R1:W-:Y:S01]  /*b260*/  STS.128 [R193+0xa010], R16 ;  /* 0x00a01010c1007388 */ /* 0x0003e20000000c00 */
[----:B------:R-:W-:Y:S01]  /*b270*/  F2FP.SATFINITE.E4M3.F32.PACK_AB_MERGE_C R35, R36, R35, RZ ;  /* 0x000000232423723e */ /* 0x000fe200048070ff */
[C---:B------:R-:W-:Y:S01]  /*b280*/  FFMA R51, R81.reuse, R132, R51 ;  /* 0x0000008451337223 */ /* 0x040fe20000000033 */
[----:B------:R-:W-:Y:S01]  /*b290*/  F2FP.SATFINITE.E4M3.F32.PACK_AB_MERGE_C R39, R40, R39, RZ ;  /* 0x000000272827723e */ /* 0x000fe200048070ff */
[----:B------:R-:W-:Y:S02]  /*b2a0*/  HADD2.F32 R139, -RZ, R162.H1_H1 ;  /* 0x300000a2ff8b7230 */ /* 0x000fe40000004100 */
[C---:B------:R-:W-:Y:S01]  /*b2b0*/  FMUL R55, R78.reuse, R62 ;  /* 0x0000003e4e377220 */ /* 0x040fe20000400000 */
[C---:B------:R-:W-:Y:S01]  /*b2c0*/  FFMA R52, R81.reuse, R135, R52 ;  /* 0x0000008751347223 */ /* 0x040fe20000000034 */
[----:B------:R-:W-:Y:S01]  /*b2d0*/  FMUL R56, R78, R63 ;  /* 0x0000003f4e387220 */ /* 0x000fe20000400000 */
[C---:B------:R-:W-:Y:S01]  /*b2e0*/  FFMA R53, R81.reuse, R134, R53 ;  /* 0x0000008651357223 */ /* 0x040fe20000000035 */
[C---:B------:R-:W-:Y:S01]  /*b2f0*/  FFMA R54, R81.reuse, R137, R54 ;  /* 0x0000008951367223 */ /* 0x040fe20000000036 */
[--C-:B------:R-:W-:Y:S02]  /*b300*/  HADD2.F32 R84, -RZ, R163.reuse.H0_H0 ;  /* 0x200000a3ff547230 */ /* 0x100fe40000004100 */
[C---:B------:R-:W-:Y:S01]  /*b310*/  FFMA R55, R81.reuse, R136, R55 ;  /* 0x0000008851377223 */ /* 0x040fe20000000037 */
[----:B------:R-:W-:Y:S02]  /*b320*/  HADD2.F32 R85, -RZ, R163.H1_H1 ;  /* 0x300000a3ff557230 */ /* 0x000fe40000004100 */
[C---:B------:R-:W-:Y:S01]  /*b330*/  FFMA R56, R81.reuse, R139, R56 ;  /* 0x0000008b51387223 */ /* 0x040fe20000000038 */
[----:B------:R-:W-:Y:S01]  /*b340*/  F2FP.SATFINITE.E4M3.F32.PACK_AB_MERGE_C R43, R44, R43, RZ ;  /* 0x0000002b2c2b723e */ /* 0x000fe200048070ff */
[C---:B------:R-:W-:Y:S01]  /*b350*/  FFMA R57, R81.reuse, R82, R57 ;  /* 0x0000005251397223 */ /* 0x040fe20000000039 */
[C---:B------:R-:W-:Y:S01]  /*b360*/  FFMA R58, R81.reuse, R83, R58 ;  /* 0x00000053513a7223 */ /* 0x040fe2000000003a */
[C---:B------:R-:W-:Y:S01]  /*b370*/  FFMA R59, R81.reuse, R84, R59 ;  /* 0x00000054513b7223 */ /* 0x040fe2000000003b */
[----:B------:R-:W-:Y:S01]  /*b380*/  F2FP.SATFINITE.E4M3.F32.PACK_AB_MERGE_C R33, R34, R33, R35 ;  /* 0x000000212221723e */ /* 0x000fe20004807023 */
[----:B------:R-:W-:Y:S01]  /*b390*/  FFMA R60, R81, R85, R60 ;  /* 0x00000055513c7223 */ /* 0x000fe2000000003c */
[----:B------:R-:W-:Y:S02]  /*b3a0*/  F2FP.SATFINITE.E4M3.F32.PACK_AB_MERGE_C R32, R30, R29, R32 ;  /* 0x0000001d1e20723e */ /* 0x000fe40004807020 */
        /* <DEDUP_REMOVED lines=11> */
[----:B------:R-:W-:Y:S03]  /*b460*/  IADD3 R76, PT, PT, R76, 0x1, RZ ;  /* 0x000000014c4c7810 */ /* 0x000fe60007ffe0ff */
        /* <DEDUP_REMOVED lines=18> */
.L_x_141:
[----:B------:R-:W-:Y:S05]  /*b590*/  BSYNC.RECONVERGENT B0 ;  /* 0x0000000000007941 */ /* 0x000fea0003800200 */
.L_x_140:
[----:B------:R-:W-:Y:S01]  /*b5a0*/  BAR.SYNC.DEFER_BLOCKING 0x1, 0x80 ;  /* 0x0042000000007b1d */ /* 0x000fe20000010000 */
[----:B------:R-:W-:Y:S01]  /*b5b0*/  ISETP.NE.AND P2, PT, R190, RZ, PT ;  /* 0x000000ffbe00720c */ /* 0x000fe20003f45270 */
[----:B------:R-:W-:Y:S01]  /*b5c0*/  IMAD.IADD R20, R75, 0x1, R147 ;  /* 0x000000014b147824 */ /* 0x000fe200078e0293 */
[----:B------:R-:W-:Y:S01]  /*b5d0*/  ISETP.NE.AND P0, PT, R192, 0x2, PT ;  /* 0x00000002c000780c */ /* 0x000fe20003f05270 */
[----:B------:R-:W-:Y:S01]  /*b5e0*/  IMAD.IADD R21, R77, 0x1, R170 ;  /* 0x000000014d157824 */ /* 0x000fe200078e02aa */
[----:B------:R-:W-:Y:S02]  /*b5f0*/  ISETP.NE.AND P1, PT, R76, 0x2, PT ;  /* 0x000000024c00780c */ /* 0x000fe40003f25270 */
[----:B------:R-:W-:Y:S02]  /*b600*/  SEL R3, RZ, 0x1, P0 ;  /* 0x00000001ff037807 */ /* 0x000fe40000000000 */
[----:B------:R-:W-:Y:S02]  /*b610*/  SEL R0, RZ, 0x1, P1 ;  /* 0x00000001ff007807 */ /* 0x000fe40000800000 */
[----:B------:R-:W-:Y:S02]  /*b620*/  LOP3.LUT R182, R182, R3, RZ, 0x3c, !PT ;  /* 0x00000003b6b67212 */ /* 0x000fe400078e3cff */
[----:B------:R-:W-:Y:S02]  /*b630*/  LOP3.LUT R183, R183, R0, RZ, 0x3c, !PT ;  /* 0x00000000b7b77212 */ /* 0x000fe400078e3cff */
[----:B------:R-:W-:Y:S02]  /*b640*/  @P2 R2UR UR36, R179 ;  /* 0x00000000b32422ca */ /* 0x000fe400000e0000 */
[----:B------:R-:W-:Y:S02]  /*b650*/  SEL R192, R192, RZ, P0 ;  /* 0x000000ffc0c07207 */ /* 0x000fe40000000000 */
[----:B------:R-:W-:Y:S01]  /*b660*/  SEL R76, R76, RZ, P1 ;  /* 0x000000ff4c4c7207 */ /* 0x000fe20000800000 */
[----:B------:R-:W-:Y:S10]  /*b670*/  @P2 BRA `(.L_x_142) ;  /* 0xffffff9800dc2947 */ /* 0x000ff4000383ffff */
[----:B------:R-:W-:Y:S05]  /*b680*/  EXIT ;  /* 0x000000000000794d */ /* 0x000fea0003800000 */
.L_x_24:
[----:B--2---:R2:W4:Y:S02]  /*b690*/  SYNCS.PHASECHK.TRANS64.TRYWAIT P0, [R3+URZ+0xd0], R2 ;  /* 0x0000d002030075a7 */ /* 0x00452400080011ff */
[----:B----4-:R-:W-:Y:S05]  /*b6a0*/  @!P0 NANOSLEEP.SYNCS 0x989680 ;  /* 0x009896800000895d */ /* 0x010fea0003900000 */
[----:B------:R-:W4:Y:S02]  /*b6b0*/  @!P0 SYNCS.PHASECHK.TRANS64 P0, [R3+URZ+0xd0], R2 ;  /* 0x0000d002030085a7 */ /* 0x000f2400080010ff */
[----:B----4-:R-:W-:Y:S05]  /*b6c0*/  @!P0 BRA `(.L_x_24) ;  /* 0xfffffffc00f08947 */ /* 0x010fea000383ffff */
[----:B------:R-:W-:Y:S05]  /*b6d0*/  BRA `(.L_x_143) ;  /* 0xffffff6000307947 */ /* 0x000fea000383ffff */
.L_x_27:
[----:B-1----:R-:W-:-:S07]  /*b6e0*/  MOV R2, UR33 ;  /* 0x0000002100027c02 */ /* 0x002fce0008000f00 */
.L_x_144:
[----:B-1----:R1:W2:Y:S02]  /*b6f0*/  SYNCS.PHASECHK.TRANS64.TRYWAIT P0, [R2+URZ+0x18], R5 ;  /* 0x00001805020075a7 */ /* 0x0022a400080011ff */
[----:B--2---:R-:W-:Y:S05]  /*b700*/  @!P0 NANOSLEEP.SYNCS 0x989680 ;  /* 0x009896800000895d */ /* 0x004fea0003900000 */
[----:B------:R-:W2:Y:S02]  /*b710*/  @!P0 SYNCS.PHASECHK.TRANS64 P0, [R2+URZ+0x18], R5 ;  /* 0x00001805020085a7 */ /* 0x000ea400080010ff */
[----:B--2---:R-:W-:Y:S05]  /*b720*/  @!P0 BRA `(.L_x_144) ;  /* 0xfffffffc00f08947 */ /* 0x004fea000383ffff */
[----:B------:R-:W-:Y:S05]  /*b730*/  BRA `(.L_x_26) ;  /* 0xffffff6000947947 */ /* 0x000fea000383ffff */
.L_x_34:
[----:B-1----:R-:W-:-:S07]  /*b740*/  MOV R2, UR17 ;  /* 0x0000001100027c02 */ /* 0x002fce0008000f00 */
.L_x_145:
[----:B-1----:R1:W2:Y:S02]  /*b750*/  SYNCS.PHASECHK.TRANS64.TRYWAIT P0, [R2+URZ+0x18], R5 ;  /* 0x00001805020075a7 */ /* 0x0022a400080011ff */
[----:B--2---:R-:W-:Y:S05]  /*b760*/  @!P0 NANOSLEEP.SYNCS 0x989680 ;  /* 0x009896800000895d */ /* 0x004fea0003900000 */
[----:B------:R-:W2:Y:S02]  /*b770*/  @!P0 SYNCS.PHASECHK.TRANS64 P0, [R2+URZ+0x18], R5 ;  /* 0x00001805020085a7 */ /* 0x000ea400080010ff */
[----:B--2---:R-:W-:Y:S05]  /*b780*/  @!P0 BRA `(.L_x_145) ;  /* 0xfffffffc00f08947 */ /* 0x004fea000383ffff */
[----:B------:R-:W-:Y:S05]  /*b790*/  BRA `(.L_x_33) ;  /* 0xffffff64004c7947 */ /* 0x000fea000383ffff */
.L_x_39:
[----:B-1----:R1:W2:Y:S02]  /*b7a0*/  SYNCS.PHASECHK.TRANS64.TRYWAIT P0, [R2+URZ+0x80], R3 ;  /* 0x00008003020075a7 */ /* 0x0022a400080011ff */
[----:B--2---:R-:W-:Y:S05]  /*b7b0*/  @!P0 NANOSLEEP.SYNCS 0x989680 ;  /* 0x009896800000895d */ /* 0x004fea0003900000 */
[----:B------:R-:W2:Y:S02]  /*b7c0*/  @!P0 SYNCS.PHASECHK.TRANS64 P0, [R2+URZ+0x80], R3 ;  /* 0x00008003020085a7 */ /* 0x000ea400080010ff */
[----:B--2---:R-:W-:Y:S05]  /*b7d0*/  @!P0 BRA `(.L_x_39) ;  /* 0xfffffffc00f08947 */ /* 0x004fea000383ffff */
[----:B------:R-:W-:Y:S05]  /*b7e0*/  BRA `(.L_x_146) ;  /* 0xffffff6400ec7947 */ /* 0x000fea000383ffff */
.L_x_43:
[----:B---3--:R-:W-:-:S07]  /*b7f0*/  MOV R0, UR4 ;  /* 0x0000000400007c02 */ /* 0x008fce0008000f00 */
.L_x_147:
[----:B-1----:R1:W2:Y:S02]  /*b800*/  SYNCS.PHASECHK.TRANS64.TRYWAIT P0, [R0+URZ], R3 ;  /* 0x00000003000075a7 */ /* 0x0022a400080011ff */
[----:B--2---:R-:W-:Y:S05]  /*b810*/  @!P0 NANOSLEEP.SYNCS 0x989680 ;  /* 0x009896800000895d */ /* 0x004fea0003900000 */
[----:B------:R-:W2:Y:S02]  /*b820*/  @!P0 SYNCS.PHASECHK.TRANS64 P0, [R0+URZ], R3 ;  /* 0x00000003000085a7 */ /* 0x000ea400080010ff */
[----:B--2---:R-:W-:Y:S05]  /*b830*/  @!P0 BRA `(.L_x_147) ;  /* 0xfffffffc00f08947 */ /* 0x004fea000383ffff */
[----:B------:R-:W-:Y:S05]  /*b840*/  BRA `(.L_x_148) ;  /* 0xffffff6c005c7947 */ /* 0x000fea000383ffff */
.L_x_44:
[----:B---3--:R-:W-:-:S07]  /*b850*/  MOV R0, UR4 ;  /* 0x0000000400007c02 */ /* 0x008fce0008000f00 */
.L_x_149:
[----:B-1----:R1:W2:Y:S02]  /*b860*/  SYNCS.PHASECHK.TRANS64.TRYWAIT P0, [R0+URZ], R3 ;  /* 0x00000003000075a7 */ /* 0x0022a400080011ff */
[----:B--2---:R-:W-:Y:S05]  /*b870*/  @!P0 NANOSLEEP.SYNCS 0x989680 ;  /* 0x009896800000895d */ /* 0x004fea0003900000 */
[----:B------:R-:W2:Y:S02]  /*b880*/  @!P0 SYNCS.PHASECHK.TRANS64 P0, [R0+URZ], R3 ;  /* 0x00000003000085a7 */ /* 0x000ea400080010ff */
[----:B--2---:R-:W-:Y:S05]  /*b890*/  @!P0 BRA `(.L_x_149) ;  /* 0xfffffffc00f08947 */ /* 0x004fea000383ffff */
[----:B------:R-:W-:Y:S05]  /*b8a0*/  BRA `(.L_x_150) ;  /* 0xffffff6c00687947 */ /* 0x000fea000383ffff */
.L_x_47:
[----:B-1----:R1:W2:Y:S02]  /*b8b0*/  SYNCS.PHASECHK.TRANS64.TRYWAIT P0, [R0+URZ+0xc0], R5 ;  /* 0x0000c005000075a7 */ /* 0x0022a400080011ff */
[----:B--2---:R-:W-:Y:S05]  /*b8c0*/  @!P0 NANOSLEEP.SYNCS 0x989680 ;  /* 0x009896800000895d */ /* 0x004fea0003900000 */
[----:B------:R-:W2:Y:S02]  /*b8d0*/  @!P0 SYNCS.PHASECHK.TRANS64 P0, [R0+URZ+0xc0], R5 ;  /* 0x0000c005000085a7 */ /* 0x000ea400080010ff */
[----:B--2---:R-:W-:Y:S05]  /*b8e0*/  @!P0 BRA `(.L_x_47) ;  /* 0xfffffffc00f08947 */ /* 0x004fea000383ffff */
[----:B------:R-:W-:Y:S05]  /*b8f0*/  BRA `(.L_x_151) ;  /* 0xffffff6c00c87947 */ /* 0x000fea000383ffff */
.L_x_48:
[----:B------:R-:W-:-:S07]  /*b900*/  MOV R0, UR5 ;  /* 0x0000000500007c02 */ /* 0x000fce0008000f00 */
.L_x_152:
[----:B-1----:R1:W2:Y:S02]  /*b910*/  SYNCS.PHASECHK.TRANS64.TRYWAIT P0, [R0+URZ+0x90], R7 ;  /* 0x00009007000075a7 */ /* 0x0022a400080011ff */
[----:B--2---:R-:W-:Y:S05]  /*b920*/  @!P0 NANOSLEEP.SYNCS 0x989680 ;  /* 0x009896800000895d */ /* 0x004fea0003900000 */
[----:B------:R-:W2:Y:S02]  /*b930*/  @!P0 SYNCS.PHASECHK.TRANS64 P0, [R0+URZ+0x90], R7 ;  /* 0x00009007000085a7 */ /* 0x000ea400080010ff */
[----:B--2---:R-:W-:Y:S05]  /*b940*/  @!P0 BRA `(.L_x_152) ;  /* 0xfffffffc00f08947 */ /* 0x004fea000383ffff */
[----:B------:R-:W-:Y:S05]  /*b950*/  BRA `(.L_x_153) ;  /* 0xffffff6c00d87947 */ /* 0x000fea000383ffff */
.L_x_49:
[----:B-1----:R1:W2:Y:S02]  /*b960*/  SYNCS.PHASECHK.TRANS64.TRYWAIT P1, [R0+URZ+0x80], R5 ;  /* 0x00008005000075a7 */ /* 0x0022a400080211ff */
[----:B--2---:R-:W-:Y:S05]  /*b970*/  @!P1 NANOSLEEP.SYNCS 0x989680 ;  /* 0x009896800000995d */ /* 0x004fea0003900000 */
[----:B------:R-:W2:Y:S02]  /*b980*/  @!P1 SYNCS.PHASECHK.TRANS64 P1, [R0+URZ+0x80], R5 ;  /* 0x00008005000095a7 */ /* 0x000ea400080210ff */
[----:B--2---:R-:W-:Y:S05]  /*b990*/  @!P1 BRA `(.L_x_49) ;  /* 0xfffffffc00f09947 */ /* 0x004fea000383ffff */
[----:B------:R-:W-:Y:S05]  /*b9a0*/  BRA `(.L_x_154) ;  /* 0xffffff7000087947 */ /* 0x000fea000383ffff */
.L_x_52:
[----:B------:R-:W-:-:S07]  /*b9b0*/  MOV R0, UR5 ;  /* 0x0000000500007c02 */ /* 0x000fce0008000f00 */
.L_x_155:
[----:B-1----:R1:W2:Y:S02]  /*b9c0*/  SYNCS.PHASECHK.TRANS64.TRYWAIT P0, [R0+URZ+0x90], R3 ;  /* 0x00009003000075a7 */ /* 0x0022a400080011ff */
[----:B--2---:R-:W-:Y:S05]  /*b9d0*/  @!P0 NANOSLEEP.SYNCS 0x989680 ;  /* 0x009896800000895d */ /* 0x004fea0003900000 */
[----:B------:R-:W2:Y:S02]  /*b9e0*/  @!P0 SYNCS.PHASECHK.TRANS64 P0, [R0+URZ+0x90], R3 ;  /* 0x00009003000085a7 */ /* 0x000ea400080010ff */
[----:B--2---:R-:W-:Y:S05]  /*b9f0*/  @!P0 BRA `(.L_x_155) ;  /* 0xfffffffc00f08947 */ /* 0x004fea000383ffff */
[----:B------:R-:W-:Y:S05]  /*ba00*/  BRA `(.L_x_51) ;  /* 0xffffff70005c7947 */ /* 0x000fea000383ffff */
.L_x_61:
[----:B-1----:R-:W-:-:S04]  /*ba10*/  MOV R4, UR6 ;  /* 0x0000000600047c02 */ /* 0x002fc80008000f00 */
[----:B------:R1:W2:Y:S03]  /*ba20*/  SYNCS.PHASECHK.TRANS64.TRYWAIT P0, [R4+URZ+0x8], R5 ;  /* 0x00000805040075a7 */ /* 0x0002a600080011ff */
[----:B--2---:R-:W-:Y:S05]  /*ba30*/  @!P0 NANOSLEEP.SYNCS 0x989680 ;  /* 0x009896800000895d */ /* 0x004fea0003900000 */
[----:B------:R-:W2:Y:S02]  /*ba40*/  @!P0 SYNCS.PHASECHK.TRANS64 P0, [R4+URZ+0x8], R5 ;  /* 0x00000805040085a7 */ /* 0x000ea400080010ff */
[----:B--2---:R-:W-:Y:S05]  /*ba50*/  @!P0 BRA `(.L_x_61) ;  /* 0xfffffffc00ec8947 */ /* 0x004fea000383ffff */
[----:B------:R-:W-:Y:S05]  /*ba60*/  BRA `(.L_x_60) ;  /* 0xffffff7400107947 */ /* 0x000fea000383ffff */
.L_x_63:
[----:B------:R-:W-:Y:S01]  /*ba70*/  BSSY B0, `(.L_x_156) ;  /* 0x0000006000007945 */ /* 0x000fe20003800000 */
[----:B------:R-:W-:-:S07]  /*ba80*/  MOV R15, 0xffffffff ;  /* 0xffffffff000f7802 */ /* 0x000fce0000000f00 */
[----:B-1---5:R-:W-:Y:S05]  /*ba90*/  WARPSYNC.COLLECTIVE R15, `(.L_x_157) ;  /* 0x000000000f0c7348 */ /* 0x022fea0003c00000 */
[----:B------:R-:W-:Y:S02]  /*baa0*/  ELECT P6, UR79, PT ;  /* 0x00000000004f782f */ /* 0x000fe400038c0000 */
[----:B------:R-:W-:Y:S01]  /*bab0*/  MOV R14, UR79 ;  /* 0x0000004f000e7c02 */ /* 0x000fe20008000f00 */
[----:B-1---5:R-:W-:Y:S10]  /*bac0*/  ENDCOLLECTIVE ;  /* 0x000000000000791b */ /* 0x022ff40003800000 */
.L_x_157:
[----:B------:R-:W-:Y:S05]  /*bad0*/  BSYNC B0 ;  /* 0x0000000000007941 */ /* 0x000fea0003800000 */
.L_x_156:
[----:B------:R-:W-:Y:S05]  /*bae0*/  BRA `(.L_x_158) ;  /* 0xffffff7400407947 */ /* 0x000fea000383ffff */
.L_x_65:
[----:B-1----:R-:W-:-:S04]  /*baf0*/  MOV R2, UR6 ;  /* 0x0000000600027c02 */ /* 0x002fc80008000f00 */
[----:B------:R1:W2:Y:S03]  /*bb00*/  SYNCS.PHASECHK.TRANS64.TRYWAIT P0, [R2+URZ+0x8], R3 ;  /* 0x00000803020075a7 */ /* 0x0002a600080011ff */
[----:B--2---:R-:W-:Y:S05]  /*bb10*/  @!P0 NANOSLEEP.SYNCS 0x989680 ;  /* 0x009896800000895d */ /* 0x004fea0003900000 */
[----:B------:R-:W2:Y:S02]  /*bb20*/  @!P0 SYNCS.PHASECHK.TRANS64 P0, [R2+URZ+0x8], R3 ;  /* 0x00000803020085a7 */ /* 0x000ea400080010ff */
[----:B--2---:R-:W-:Y:S05]  /*bb30*/  @!P0 BRA `(.L_x_65) ;  /* 0xfffffffc00ec8947 */ /* 0x004fea000383ffff */
[----:B------:R-:W-:Y:S05]  /*bb40*/  BRA `(.L_x_64) ;  /* 0xffffff7400447947 */ /* 0x000fea000383ffff */
.L_x_66:
[----:B-1----:R1:W2:Y:S02]  /*bb50*/  SYNCS.PHASECHK.TRANS64.TRYWAIT P0, [R0+URZ+0x80], R5 ;  /* 0x00008005000075a7 */ /* 0x0022a400080011ff */
[----:B--2---:R-:W-:Y:S05]  /*bb60*/  @!P0 NANOSLEEP.SYNCS 0x989680 ;  /* 0x009896800000895d */ /* 0x004fea0003900000 */
[----:B------:R-:W2:Y:S02]  /*bb70*/  @!P0 SYNCS.PHASECHK.TRANS64 P0, [R0+URZ+0x80], R5 ;  /* 0x00008005000085a7 */ /* 0x000ea400080010ff */
[----:B--2---:R-:W-:Y:S05]  /*bb80*/  @!P0 BRA `(.L_x_66) ;  /* 0xfffffffc00f08947 */ /* 0x004fea000383ffff */
[----:B------:R-:W-:Y:S05]  /*bb90*/  BRA `(.L_x_159) ;  /* 0xffffff7800307947 */ /* 0x000fea000383ffff */
.L_x_68:
[----:B------:R-:W-:-:S07]  /*bba0*/  MOV R0, UR9 ;  /* 0x0000000900007c02 */ /* 0x000fce0008000f00 */
.L_x_160:
[----:B-1----:R1:W2:Y:S02]  /*bbb0*/  SYNCS.PHASECHK.TRANS64.TRYWAIT P0, [R0+URZ+0xb0], R5 ;  /* 0x0000b005000075a7 */ /* 0x0022a400080011ff */
[----:B--2---:R-:W-:Y:S05]  /*bbc0*/  @!P0 NANOSLEEP.SYNCS 0x989680 ;  /* 0x009896800000895d */ /* 0x004fea0003900000 */
[----:B------:R-:W2:Y:S02]  /*bbd0*/  @!P0 SYNCS.PHASECHK.TRANS64 P0, [R0+URZ+0xb0], R5 ;  /* 0x0000b005000085a7 */ /* 0x000ea400080010ff */
[----:B--2---:R-:W-:Y:S05]  /*bbe0*/  @!P0 BRA `(.L_x_160) ;  /* 0xfffffffc00f08947 */ /* 0x004fea000383ffff */
[----:B------:R-:W-:Y:S05]  /*bbf0*/  BRA `(.L_x_161) ;  /* 0xffffff78007c7947 */ /* 0x000fea000383ffff */
.L_x_71:
[----:B------:R-:W-:Y:S07]  /*bc00*/  MOV R0, UR8 ;  /* 0x0000000800007c02 */ /* 0x000fee0008000f00 */
.L_x_162:
[----:B-1----:R1:W2:Y:S02]  /*bc10*/  SYNCS.PHASECHK.TRANS64.TRYWAIT P0, [R0+URZ], R5 ;  /* 0x00000005000075a7 */ /* 0x0022a400080011ff */
[----:B--2---:R-:W-:Y:S05]  /*bc20*/  @!P0 NANOSLEEP.SYNCS 0x989680 ;  /* 0x009896800000895d */ /* 0x004fea0003900000 */
[----:B------:R-:W2:Y:S02]  /*bc30*/  @!P0 SYNCS.PHASECHK.TRANS64 P0, [R0+URZ], R5 ;  /* 0x00000005000085a7 */ /* 0x000ea400080010ff */
[----:B--2---:R-:W-:Y:S05]  /*bc40*/  @!P0 BRA `(.L_x_162) ;  /* 0xfffffffc00f08947 */ /* 0x004fea000383ffff */
[----:B------:R-:W-:Y:S05]  /*bc50*/  BRA `(.L_x_70) ;  /* 0xffffff7800907947 */ /* 0x000fea000383ffff */
.L_x_75:
[----:B-1----:R-:W-:-:S07]  /*bc60*/  MOV R0, UR5 ;  /* 0x0000000500007c02 */ /* 0x002fce0008000f00 */
.L_x_163:
[----:B-1----:R1:W2:Y:S02]  /*bc70*/  SYNCS.PHASECHK.TRANS64.TRYWAIT P0, [R0+URZ], R3 ;  /* 0x00000003000075a7 */ /* 0x0022a400080011ff */
[----:B--2---:R-:W-:Y:S05]  /*bc80*/  @!P0 NANOSLEEP.SYNCS 0x989680 ;  /* 0x009896800000895d */ /* 0x004fea0003900000 */
[----:B------:R-:W2:Y:S02]  /*bc90*/  @!P0 SYNCS.PHASECHK.TRANS64 P0, [R0+URZ], R3 ;  /* 0x00000003000085a7 */ /* 0x000ea400080010ff */
[----:B--2---:R-:W-:Y:S05]  /*bca0*/  @!P0 BRA `(.L_x_163) ;  /* 0xfffffffc00f08947 */ /* 0x004fea000383ffff */
[----:B------:R-:W-:Y:S05]  /*bcb0*/  BRA `(.L_x_164) ;  /* 0xffffff7c00847947 */ /* 0x000fea000383ffff */
.L_x_78:
[----:B------:R-:W-:-:S07]  /*bcc0*/  MOV R0, UR7 ;  /* 0x0000000700007c02 */ /* 0x000fce0008000f00 */
.L_x_165:
[----:B-1----:R1:W2:Y:S02]  /*bcd0*/  SYNCS.PHASECHK.TRANS64.TRYWAIT P1, [R0+URZ+0xe0], R3 ;  /* 0x0000e003000075a7 */ /* 0x0022a400080211ff */
[----:B--2---:R-:W-:Y:S05]  /*bce0*/  @!P1 NANOSLEEP.SYNCS 0x989680 ;  /* 0x009896800000995d */ /* 0x004fea0003900000 */
[----:B------:R-:W2:Y:S02]  /*bcf0*/  @!P1 SYNCS.PHASECHK.TRANS64 P1, [R0+URZ+0xe0], R3 ;  /* 0x0000e003000095a7 */ /* 0x000ea400080210ff */
[----:B--2---:R-:W-:Y:S05]  /*bd00*/  @!P1 BRA `(.L_x_165) ;  /* 0xfffffffc00f09947 */ /* 0x004fea000383ffff */
[----:B------:R-:W-:Y:S05]  /*bd10*/  BRA `(.L_x_166) ;  /* 0xffffff7c00d07947 */ /* 0x000fea000383ffff */
.L_x_83:
[----:B--2---:R2:W4:Y:S02]  /*bd20*/  SYNCS.PHASECHK.TRANS64.TRYWAIT P0, [R0+URZ+0x80], R3 ;  /* 0x00008003000075a7 */ /* 0x00452400080011ff */
[----:B----4-:R-:W-:Y:S05]  /*bd30*/  @!P0 NANOSLEEP.SYNCS 0x989680 ;  /* 0x009896800000895d */ /* 0x010fea0003900000 */
[----:B------:R-:W4:Y:S02]  /*bd40*/  @!P0 SYNCS.PHASECHK.TRANS64 P0, [R0+URZ+0x80], R3 ;  /* 0x00008003000085a7 */ /* 0x000f2400080010ff */
[----:B----4-:R-:W-:Y:S05]  /*bd50*/  @!P0 BRA `(.L_x_83) ;  /* 0xfffffffc00f08947 */ /* 0x010fea000383ffff */
[----:B------:R-:W-:Y:S05]  /*bd60*/  BRA `(.L_x_167) ;  /* 0xffffff8000e47947 */ /* 0x000fea000383ffff */
.L_x_86:
[----:B------:R-:W-:Y:S07]  /*bd70*/  MOV R0, UR7 ;  /* 0x0000000700007c02 */ /* 0x000fee0008000f00 */
.L_x_168:
[----:B--2---:R2:W4:Y:S02]  /*bd80*/  SYNCS.PHASECHK.TRANS64.TRYWAIT P0, [R0+URZ+0x78], R3 ;  /* 0x00007803000075a7 */ /* 0x00452400080011ff */
[----:B----4-:R-:W-:Y:S05]  /*bd90*/  @!P0 NANOSLEEP.SYNCS 0x989680 ;  /* 0x009896800000895d */ /* 0x010fea0003900000 */
[----:B------:R-:W4:Y:S02]  /*bda0*/  @!P0 SYNCS.PHASECHK.TRANS64 P0, [R0+URZ+0x78], R3 ;  /* 0x00007803000085a7 */ /* 0x000f2400080010ff */
[----:B----4-:R-:W-:Y:S05]  /*bdb0*/  @!P0 BRA `(.L_x_168) ;  /* 0xfffffffc00f08947 */ /* 0x010fea000383ffff */
[----:B------:R-:W-:Y:S05]  /*bdc0*/  BRA `(.L_x_85) ;  /* 0xffffff8400c47947 */ /* 0x000fea000383ffff */
.L_x_89:
[----:B------:R-:W-:Y:S07]  /*bdd0*/  MOV R3, UR7 ;  /* 0x0000000700037c02 */ /* 0x000fee0008000f00 */
.L_x_169:
[----:B-1----:R1:W2:Y:S02]  /*bde0*/  SYNCS.PHASECHK.TRANS64.TRYWAIT P0, [R3+URZ+0x50], R12 ;  /* 0x0000500c030075a7 */ /* 0x0022a400080011ff */
[----:B--2---:R-:W-:Y:S05]  /*bdf0*/  @!P0 NANOSLEEP.SYNCS 0x989680 ;  /* 0x009896800000895d */ /* 0x004fea0003900000 */
[----:B------:R-:W2:Y:S02]  /*be00*/  @!P0 SYNCS.PHASECHK.TRANS64 P0, [R3+URZ+0x50], R12 ;  /* 0x0000500c030085a7 */ /* 0x000ea400080010ff */
[----:B--2---:R-:W-:Y:S05]  /*be10*/  @!P0 BRA `(.L_x_169) ;  /* 0xfffffffc00f08947 */ /* 0x004fea000383ffff */
[----:B------:R-:W-:Y:S05]  /*be20*/  BRA `(.L_x_170) ;  /* 0xffffff88003c7947 */ /* 0x000fea000383ffff */
.L_x_90:
[----:B-1----:R-:W-:Y:S07]  /*be30*/  MOV R3, UR7 ;  /* 0x0000000700037c02 */ /* 0x002fee0008000f00 */
.L_x_171:
[----:B-1----:R1:W2:Y:S02]  /*be40*/  SYNCS.PHASECHK.TRANS64.TRYWAIT P0, [R3+URZ+0x58], R12 ;  /* 0x0000580c030075a7 */ /* 0x0022a400080011ff */
[----:B--2---:R-:W-:Y:S05]  /*be50*/  @!P0 NANOSLEEP.SYNCS 0x989680 ;  /* 0x009896800000895d */ /* 0x004fea0003900000 */
[----:B------:R-:W2:Y:S02]  /*be60*/  @!P0 SYNCS.PHASECHK.TRANS64 P0, [R3+URZ+0x58], R12 ;  /* 0x0000580c030085a7 */ /* 0x000ea400080010ff */
[----:B--2---:R-:W-:Y:S05]  /*be70*/  @!P0 BRA `(.L_x_171) ;  /* 0xfffffffc00f08947 */ /* 0x004fea000383ffff */
[----:B------:R-:W-:Y:S05]  /*be80*/  BRA `(.L_x_172) ;  /* 0xffffff8800787947 */ /* 0x000fea000383ffff */
.L_x_91:
[----:B-1----:R-:W-:Y:S07]  /*be90*/  MOV R3, UR7 ;  /* 0x0000000700037c02 */ /* 0x002fee0008000f00 */
.L_x_173:
[----:B-1----:R1:W2:Y:S02]  /*bea0*/  SYNCS.PHASECHK.TRANS64.TRYWAIT P0, [R3+URZ+0x60], R12 ;  /* 0x0000600c030075a7 */ /* 0x0022a400080011ff */
[----:B--2---:R-:W-:Y:S05]  /*beb0*/  @!P0 NANOSLEEP.SYNCS 0x989680 ;  /* 0x009896800000895d */ /* 0x004fea0003900000 */
[----:B------:R-:W2:Y:S02]  /*bec0*/  @!P0 SYNCS.PHASECHK.TRANS64 P0, [R3+URZ+0x60], R12 ;  /* 0x0000600c030085a7 */ /* 0x000ea400080010ff */
[----:B--2---:R-:W-:Y:S05]  /*bed0*/  @!P0 BRA `(.L_x_173) ;  /* 0xfffffffc00f08947 */ /* 0x004fea000383ffff */
[----:B------:R-:W-:Y:S05]  /*bee0*/  BRA `(.L_x_174) ;  /* 0xffffff8800c07947 */ /* 0x000fea000383ffff */
.L_x_92:
[----:B------:R-:W-:Y:S07]  /*bef0*/  MOV R3, UR7 ;  /* 0x0000000700037c02 */ /* 0x000fee0008000f00 */
.L_x_175:
[----:B-1----:R1:W2:Y:S02]  /*bf00*/  SYNCS.PHASECHK.TRANS64.TRYWAIT P0, [R3+URZ+0x68], R12 ;  /* 0x0000680c030075a7 */ /* 0x0022a400080011ff */
[----:B--2---:R-:W-:Y:S05]  /*bf10*/  @!P0 NANOSLEEP.SYNCS 0x989680 ;  /* 0x009896800000895d */ /* 0x004fea0003900000 */
[----:B------:R-:W2:Y:S02]  /*bf20*/  @!P0 SYNCS.PHASECHK.TRANS64 P0, [R3+URZ+0x68], R12 ;  /* 0x0000680c030085a7 */ /* 0x000ea400080010ff */
[----:B--2---:R-:W-:Y:S05]  /*bf30*/  @!P0 BRA `(.L_x_175) ;  /* 0xfffffffc00f08947 */ /* 0x004fea000383ffff */
[----:B------:R-:W-:Y:S05]  /*bf40*/  BRA `(.L_x_176) ;  /* 0xffffff8c00487947 */ /* 0x000fea000383ffff */
.L_x_94:
[----:B------:R-:W-:-:S07]  /*bf50*/  MOV R0, UR7 ;  /* 0x0000000700007c02 */ /* 0x000fce0008000f00 */
.L_x_177:
[----:B-1----:R1:W4:Y:S02]  /*bf60*/  SYNCS.PHASECHK.TRANS64.TRYWAIT P0, [R0+URZ+0x50], R3 ;  /* 0x00005003000075a7 */ /* 0x00232400080011ff */
[----:B----4-:R-:W-:Y:S05]  /*bf70*/  @!P0 NANOSLEEP.SYNCS 0x989680 ;  /* 0x009896800000895d */ /* 0x010fea0003900000 */
[----:B------:R-:W4:Y:S02]  /*bf80*/  @!P0 SYNCS.PHASECHK.TRANS64 P0, [R0+URZ+0x50], R3 ;  /* 0x00005003000085a7 */ /* 0x000f2400080010ff */
[----:B----4-:R-:W-:Y:S05]  /*bf90*/  @!P0 BRA `(.L_x_177) ;  /* 0xfffffffc00f08947 */ /* 0x010fea000383ffff */
[----:B------:R-:W-:Y:S05]  /*bfa0*/  BRA `(.L_x_178) ;  /* 0xffffff8c00b87947 */ /* 0x000fea000383ffff */
.L_x_95:
[----:B-1----:R-:W-:-:S07]  /*bfb0*/  MOV R0, UR7 ;  /* 0x0000000700007c02 */ /* 0x002fce0008000f00 */
.L_x_179:
[----:B-1----:R1:W4:Y:S02]  /*bfc0*/  SYNCS.PHASECHK.TRANS64.TRYWAIT P0, [R0+URZ+0x58], R3 ;  /* 0x00005803000075a7 */ /* 0x00232400080011ff */
[----:B----4-:R-:W-:Y:S05]  /*bfd0*/  @!P0 NANOSLEEP.SYNCS 0x989680 ;  /* 0x009896800000895d */ /* 0x010fea0003900000 */
[----:B------:R-:W4:Y:S02]  /*bfe0*/  @!P0 SYNCS.PHASECHK.TRANS64 P0, [R0+URZ+0x58], R3 ;  /* 0x00005803000085a7 */ /* 0x000f2400080010ff */
[----:B----4-:R-:W-:Y:S05]  /*bff0*/  @!P0 BRA `(.L_x_179) ;  /* 0xfffffffc00f08947 */ /* 0x010fea000383ffff */
[----:B------:R-:W-:Y:S05]  /*c000*/  BRA `(.L_x_180) ;  /* 0xffffff8c00a87947 */ /* 0x000fea000383ffff */
.L_x_96:
[----:B-1----:R-:W-:-:S07]  /*c010*/  MOV R0, UR7 ;  /* 0x0000000700007c02 */ /* 0x002fce0008000f00 */
.L_x_181:
[----:B-1----:R1:W4:Y:S02]  /*c020*/  SYNCS.PHASECHK.TRANS64.TRYWAIT P0, [R0+URZ+0x60], R3 ;  /* 0x00006003000075a7 */ /* 0x00232400080011ff */
[----:B----4-:R-:W-:Y:S05]  /*c030*/  @!P0 NANOSLEEP.SYNCS 0x989680 ;  /* 0x009896800000895d */ /* 0x010fea0003900000 */
[----:B------:R-:W4:Y:S02]  /*c040*/  @!P0 SYNCS.PHASECHK.TRANS64 P0, [R0+URZ+0x60], R3 ;  /* 0x00006003000085a7 */ /* 0x000f2400080010ff */
[----:B----4-:R-:W-:Y:S05]  /*c050*/  @!P0 BRA `(.L_x_181) ;  /* 0xfffffffc00f08947 */ /* 0x010fea000383ffff */
[----:B------:R-:W-:Y:S05]  /*c060*/  BRA `(.L_x_182) ;  /* 0xffffff8c00987947 */ /* 0x000fea000383ffff */
.L_x_98:
[----:B--2---:R2:W3:Y:S02]  /*c070*/  SYNCS.PHASECHK.TRANS64.TRYWAIT P0, [R0+URZ+0x80], R3 ;  /* 0x00008003000075a7 */ /* 0x0044e400080011ff */
[----:B---3--:R-:W-:Y:S05]  /*c080*/  @!P0 NANOSLEEP.SYNCS 0x989680 ;  /* 0x009896800000895d */ /* 0x008fea0003900000 */
[----:B------:R-:W3:Y:S02]  /*c090*/  @!P0 SYNCS.PHASECHK.TRANS64 P0, [R0+URZ+0x80], R3 ;  /* 0x00008003000085a7 */ /* 0x000ee400080010ff */
[----:B---3--:R-:W-:Y:S05]  /*c0a0*/  @!P0 BRA `(.L_x_98) ;  /* 0xfffffffc00f08947 */ /* 0x008fea000383ffff */
[----:B------:R-:W-:Y:S05]  /*c0b0*/  BRA `(.L_x_183) ;  /* 0xffffff9000607947 */ /* 0x000fea000383ffff */
.L_x_109:
[----:B-1----:R1:W3:Y:S02]  /*c0c0*/  SYNCS.PHASECHK.TRANS64.TRYWAIT P1, [R3+URZ+0x30], R0 ;  /* 0x00003000030075a7 */ /* 0x0022e400080211ff */
[----:B---3--:R-:W-:Y:S05]  /*c0d0*/  @!P1 NANOSLEEP.SYNCS 0x989680 ;  /* 0x009896800000995d */ /* 0x008fea0003900000 */
[----:B------:R-:W3:Y:S02]  /*c0e0*/  @!P1 SYNCS.PHASECHK.TRANS64 P1, [R3+URZ+0x30], R0 ;  /* 0x00003000030095a7 */ /* 0x000ee400080210ff */
[----:B---3--:R-:W-:Y:S05]  /*c0f0*/  @!P1 BRA `(.L_x_109) ;  /* 0xfffffffc00f09947 */ /* 0x008fea000383ffff */
[----:B------:R-:W-:Y:S05]  /*c100*/  BRA `(.L_x_108) ;  /* 0xffffff9c00847947 */ /* 0x000fea000383ffff */
.L_x_111:
[----:B-1----:R1:W4:Y:S02]  /*c110*/  SYNCS.PHASECHK.TRANS64.TRYWAIT P0, [R191+URZ+0xa0], R2 ;  /* 0x0000a002bf0075a7 */ /* 0x00232400080011ff */
[----:B----4-:R-:W-:Y:S05]  /*c120*/  @!P0 NANOSLEEP.SYNCS 0x989680 ;  /* 0x009896800000895d */ /* 0x010fea0003900000 */
[----:B------:R-:W4:Y:S02]  /*c130*/  @!P0 SYNCS.PHASECHK.TRANS64 P0, [R191+URZ+0xa0], R2 ;  /* 0x0000a002bf0085a7 */ /* 0x000f2400080010ff */
[----:B----4-:R-:W-:Y:S05]  /*c140*/  @!P0 BRA `(.L_x_111) ;  /* 0xfffffffc00f08947 */ /* 0x010fea000383ffff */
[----:B------:R-:W-:Y:S05]  /*c150*/  BRA `(.L_x_110) ;  /* 0xffffff9c00e07947 */ /* 0x000fea000383ffff */
.L_x_120:
[----:B--2---:R2:W3:Y:S02]  /*c160*/  SYNCS.PHASECHK.TRANS64.TRYWAIT P0, [R206+URZ+0x30], R3 ;  /* 0x00003003ce0075a7 */ /* 0x0044e400080011ff */
[----:B---3--:R-:W-:Y:S05]  /*c170*/  @!P0 NANOSLEEP.SYNCS 0x989680 ;  /* 0x009896800000895d */ /* 0x008fea0003900000 */
[----:B------:R-:W3:Y:S02]  /*c180*/  @!P0 SYNCS.PHASECHK.TRANS64 P0, [R206+URZ+0x30], R3 ;  /* 0x00003003ce0085a7 */ /* 0x000ee400080010ff */
[----:B---3--:R-:W-:Y:S05]  /*c190*/  @!P0 BRA `(.L_x_120) ;  /* 0xfffffffc00f08947 */ /* 0x008fea000383ffff */
[----:B------:R-:W-:Y:S05]  /*c1a0*/  BRA `(.L_x_119) ;  /* 0xffffffb000ec7947 */ /* 0x000fea000383ffff */
.L_x_129:
[----:B--2---:R2:W3:Y:S02]  /*c1b0*/  SYNCS.PHASECHK.TRANS64.TRYWAIT P0, [R0+URZ+0x30], R7 ;  /* 0x00003007000075a7 */ /* 0x0044e400080011ff */
[----:B---3--:R-:W-:Y:S05]  /*c1c0*/  @!P0 NANOSLEEP.SYNCS 0x989680 ;  /* 0x009896800000895d */ /* 0x008fea0003900000 */
[----:B------:R-:W3:Y:S02]  /*c1d0*/  @!P0 SYNCS.PHASECHK.TRANS64 P0, [R0+URZ+0x30], R7 ;  /* 0x00003007000085a7 */ /* 0x000ee400080010ff */
[----:B---3--:R-:W-:Y:S05]  /*c1e0*/  @!P0 BRA `(.L_x_129) ;  /* 0xfffffffc00f08947 */ /* 0x008fea000383ffff */
[----:B------:R-:W-:Y:S05]  /*c1f0*/  BRA `(.L_x_128) ;  /* 0xffffffc800447947 */ /* 0x000fea000383ffff */
.L_x_138:
[----:B--2---:R2:W3:Y:S02]  /*c200*/  SYNCS.PHASECHK.TRANS64.TRYWAIT P0, [R0+URZ+0x30], R3 ;  /* 0x00003003000075a7 */ /* 0x0044e400080011ff */
[----:B---3--:R-:W-:Y:S05]  /*c210*/  @!P0 NANOSLEEP.SYNCS 0x989680 ;  /* 0x009896800000895d */ /* 0x008fea0003900000 */
[----:B------:R-:W3:Y:S02]  /*c220*/  @!P0 SYNCS.PHASECHK.TRANS64 P0, [R0+URZ+0x30], R3 ;  /* 0x00003003000085a7 */ /* 0x000ee400080010ff */
[----:B---3--:R-:W-:Y:S05]  /*c230*/  @!P0 BRA `(.L_x_138) ;  /* 0xfffffffc00f08947 */ /* 0x008fea000383ffff */
[----:B------:R-:W-:Y:S05]  /*c240*/  BRA `(.L_x_137) ;  /* 0xffffffdc00a87947 */ /* 0x000fea000383ffff */
        .weak           $__internal_0_$__cuda_sm10x_tcgen05_guardrail_trap_col_being_dealloced_not_returned_by_alloc
        .type           $__internal_0_$__cuda_sm10x_tcgen05_guardrail_trap_col_being_dealloced_not_returned_by_alloc,@function
        .size           $__internal_0_$__cuda_sm10x_tcgen05_guardrail_trap_col_being_dealloced_not_returned_by_alloc,($__internal_1_$__cuda_sm10x_tcgen05_guardrail_trap_phase_invalid_during_alloc - $__internal_0_$__cuda_sm10x_tcgen05_guardrail_trap_col_being_dealloced_not_returned_by_alloc)
$__internal_0_$__cuda_sm10x_tcgen05_guardrail_trap_col_being_dealloced_not_returned_by_alloc:
[----:B------:R-:W-:Y:S05]  /*c250*/  BPT.TRAP 0x1 ;  /* 0x000000040000795c */ /* 0x000fea0000300000 */
[----:B------:R-:W-:-:S04]  /*c260*/  HFMA2 R3, -RZ, RZ, 0, 0 ;  /* 0x00000000ff037431 */ /* 0x000fc800000001ff */
[----:B------:R-:W-:Y:S05]  /*c270*/  RET.REL.NODEC R2 `(_ZN7cutlass13device_kernelINS_4gemm6kernel13GemmUniversalIN4cute5tupleIJiiiiEEENS1_10collective13CollectiveMmaINS1_35MainloopSm100TmaUmmaWarpSpecializedILi3ELi2ELi2ENS5_IJNS4_1CILi2EEENSA_ILi1EEESC_EEEEENS5_IJNSA_ILi256EEESF_NSA_ILi128EEEEEENS_12float_e4m3_tENS5_IJlSC_lEEESI_SJ_NS4_8TiledMMAINS4_8MMA_AtomIJNS4_10MMA_TraitsINS4_25SM100_MMA_F8F6F4_2x1SM_SSEJSI_SI_fSF_SF_NS4_17integral_constantINS4_4UMMA5MajorELSQ_0EEESR_NSO_INSP_7ScaleInELSS_0EEEST_EEEEEENS4_6LayoutINS5_IJSC_SC_SC_EEENS5_IJNSA_ILi0EEESY_SY_EEEEENS5_IJNS4_10UnderscoreES11_S11_EEEEENS4_18SM100_TMA_2SM_LOADENS4_14ComposedLayoutINS4_7SwizzleILi3ELi4ELi3EEENS4_18smem_ptr_flag_bitsILi8EEENSW_INS5_IJNSA_ILi8EEESG_EEENS5_IJSG_SC_EEEEEEEvNS4_8identityES14_S1E_vS1F_EENS_8epilogue10collective18CollectiveEpilogueINS1H_23Sm100TmaWarpSpecializedILi4ELi2ELi64ELb0ELb0EEEJNS5_IJSG_SF_SG_EEENS5_IJNSW_ISG_SC_EENSW_INSA_ILi64EEESC_EEEEESI_SJ_SI_SJ_NS1H_6fusion15FusionCallbacksIS1L_NS1R_17LinearCombinationISI_fSI_fLNS_15FloatRoundStyleE2EEES1M_S1Q_JEEENS4_5SM1004TMEM4LOAD26SM100_TMEM_LOAD_32dp32b64xENS4_13SM90_TMA_LOADENS15_INS16_ILi2ELi4ELi3EEES19_NSW_INS5_IJS1A_S1O_EEENS5_IJS1O_SC_EEEEEEENS4_39AutoVectorizingCopyWithAssumedAlignmentILi128EEENS4_14SM90_TMA_STOREES26_S28_S28_EEEvvEEEEvNT_6ParamsE) ;  /* 0xffffff3c02607950 */ /* 0x000fea0003c3ffff */
        .weak           $__internal_1_$__cuda_sm10x_tcgen05_guardrail_trap_phase_invalid_during_alloc
        .type           $__internal_1_$__cuda_sm10x_tcgen05_guardrail_trap_phase_invalid_during_alloc,@function
        .size           $__internal_1_$__cuda_sm10x_tcgen05_guardrail_trap_phase_invalid_during_alloc,($__internal_2_$__cuda_sm10x_tcgen05_guardrail_trap_unallocated_columns_being_dealloced - $__internal_1_$__cuda_sm10x_tcgen05_guardrail_trap_phase_invalid_during_alloc)
$__internal_1_$__cuda_sm10x_tcgen05_guardrail_trap_phase_invalid_during_alloc:
[----:B------:R-:W-:Y:S05]  /*c280*/  BPT.TRAP 0x1 ;  /* 0x000000040000795c */ /* 0x000fea0000300000 */
[----:B------:R-:W-:-:S04]  /*c290*/  MOV R3, 0x0 ;  /* 0x0000000000037802 */ /* 0x000fc80000000f00 */
[----:B------:R-:W-:Y:S05]  /*c2a0*/  RET.REL.NODEC R2 `(_ZN7cutlass13device_kernelINS_4gemm6kernel13GemmUniversalIN4cute5tupleIJiiiiEEENS1_10collective13CollectiveMmaINS1_35MainloopSm100TmaUmmaWarpSpecializedILi3ELi2ELi2ENS5_IJNS4_1CILi2EEENSA_ILi1EEESC_EEEEENS5_IJNSA_ILi256EEESF_NSA_ILi128EEEEEENS_12float_e4m3_tENS5_IJlSC_lEEESI_SJ_NS4_8TiledMMAINS4_8MMA_AtomIJNS4_10MMA_TraitsINS4_25SM100_MMA_F8F6F4_2x1SM_SSEJSI_SI_fSF_SF_NS4_17integral_constantINS4_4UMMA5MajorELSQ_0EEESR_NSO_INSP_7ScaleInELSS_0EEEST_EEEEEENS4_6LayoutINS5_IJSC_SC_SC_EEENS5_IJNSA_ILi0EEESY_SY_EEEEENS5_IJNS4_10UnderscoreES11_S11_EEEEENS4_18SM100_TMA_2SM_LOADENS4_14ComposedLayoutINS4_7SwizzleILi3ELi4ELi3EEENS4_18smem_ptr_flag_bitsILi8EEENSW_INS5_IJNSA_ILi8EEESG_EEENS5_IJSG_SC_EEEEEEEvNS4_8identityES14_S1E_vS1F_EENS_8epilogue10collective18CollectiveEpilogueINS1H_23Sm100TmaWarpSpecializedILi4ELi2ELi64ELb0ELb0EEEJNS5_IJSG_SF_SG_EEENS5_IJNSW_ISG_SC_EENSW_INSA_ILi64EEESC_EEEEESI_SJ_SI_SJ_NS1H_6fusion15FusionCallbacksIS1L_NS1R_17LinearCombinationISI_fSI_fLNS_15FloatRoundStyleE2EEES1M_S1Q_JEEENS4_5SM1004TMEM4LOAD26SM100_TMEM_LOAD_32dp32b64xENS4_13SM90_TMA_LOADENS15_INS16_ILi2ELi4ELi3EEES19_NSW_INS5_IJS1A_S1O_EEENS5_IJS1O_SC_EEEEEEENS4_39AutoVectorizingCopyWithAssumedAlignmentILi128EEENS4_14SM90_TMA_STOREES26_S28_S28_EEEvvEEEEvNT_6ParamsE) ;  /* 0xffffff3c02547950 */ /* 0x000fea0003c3ffff */
        .weak           $__internal_2_$__cuda_sm10x_tcgen05_guardrail_trap_unallocated_columns_being_dealloced
        .type           $__internal_2_$__cuda_sm10x_tcgen05_guardrail_trap_unallocated_columns_being_dealloced,@function
        .size           $__internal_2_$__cuda_sm10x_tcgen05_guardrail_trap_unallocated_columns_being_dealloced,(.L_x_185 - $__internal_2_$__cuda_sm10x_tcgen05_guardrail_trap_unallocated_columns_being_dealloced)
$__internal_2_$__cuda_sm10x_tcgen05_guardrail_trap_unallocated_columns_being_dealloced:
[----:B------:R-:W-:Y:S05]  /*c2b0*/  BPT.TRAP 0x1 ;  /* 0x000000040000795c */ /* 0x000fea0000300000 */
[----:B------:R-:W-:-:S04]  /*c2c0*/  HFMA2 R3, -RZ, RZ, 0, 0 ;  /* 0x00000000ff037431 */ /* 0x000fc800000001ff */
[----:B------:R-:W-:Y:S05]  /*c2d0*/  RET.REL.NODEC R2 `(_ZN7cutlass13device_kernelINS_4gemm6kernel13GemmUniversalIN4cute5tupleIJiiiiEEENS1_10collective13CollectiveMmaINS1_35MainloopSm100TmaUmmaWarpSpecializedILi3ELi2ELi2ENS5_IJNS4_1CILi2EEENSA_ILi1EEESC_EEEEENS5_IJNSA_ILi256EEESF_NSA_ILi128EEEEEENS_12float_e4m3_tENS5_IJlSC_lEEESI_SJ_NS4_8TiledMMAINS4_8MMA_AtomIJNS4_10MMA_TraitsINS4_25SM100_MMA_F8F6F4_2x1SM_SSEJSI_SI_fSF_SF_NS4_17integral_constantINS4_4UMMA5MajorELSQ_0EEESR_NSO_INSP_7ScaleInELSS_0EEEST_EEEEEENS4_6LayoutINS5_IJSC_SC_SC_EEENS5_IJNSA_ILi0EEESY_SY_EEEEENS5_IJNS4_10UnderscoreES11_S11_EEEEENS4_18SM100_TMA_2SM_LOADENS4_14ComposedLayoutINS4_7SwizzleILi3ELi4ELi3EEENS4_18smem_ptr_flag_bitsILi8EEENSW_INS5_IJNSA_ILi8EEESG_EEENS5_IJSG_SC_EEEEEEEvNS4_8identityES14_S1E_vS1F_EENS_8epilogue10collective18CollectiveEpilogueINS1H_23Sm100TmaWarpSpecializedILi4ELi2ELi64ELb0ELb0EEEJNS5_IJSG_SF_SG_EEENS5_IJNSW_ISG_SC_EENSW_INSA_ILi64EEESC_EEEEESI_SJ_SI_SJ_NS1H_6fusion15FusionCallbacksIS1L_NS1R_17LinearCombinationISI_fSI_fLNS_15FloatRoundStyleE2EEES1M_S1Q_JEEENS4_5SM1004TMEM4LOAD26SM100_TMEM_LOAD_32dp32b64xENS4_13SM90_TMA_LOADENS15_INS16_ILi2ELi4ELi3EEES19_NSW_INS5_IJS1A_S1O_EEENS5_IJS1O_SC_EEEEEEENS4_39AutoVectorizingCopyWithAssumedAlignmentILi128EEENS4_14SM90_TMA_STOREES26_S28_S28_EEEvvEEEEvNT_6ParamsE) ;  /* 0xffffff3c02487950 */ /* 0x000fea0003c3ffff */
.L_x_184:
[----:B------:R-:W-:-:S00]  /*c2e0*/  BRA `(.L_x_184) ;  /* 0xfffffffc00fc7947 */ /* 0x000fc0000383ffff */
[----:B------:R-:W-:-:S00]  /*c2f0*/  NOP ;  /* 0x0000000000007918 */ /* 0x000fc00000000000 */
        /* <DEDUP_REMOVED lines=8> */
.L_x_185:


//--------------------- .nv.global.init           --------------------------
	.section	.nv.global.init,"aw",@progbits
.nv.global.init:
	.type		$str$27,@object
	.size		$str$27,($str$28 - $str$27)
$str$27:
        /*0000*/ 	.byte	0x28, 0x61, 0x64, 0x64, 0x72, 0x65, 0x73, 0x73, 0x20, 0x26, 0x20, 0x6d, 0x61, 0x73, 0x6b, 0x29
        /*0010*/ 	.byte	0x20, 0x3d, 0x3d, 0x20, 0x30, 0x00
	.type		$str$28,@object
	.size		$str$28,($str$26 - $str$28)
$str$28:
        /*0016*/ 	.byte	0x2f, 0x74, 0x6d, 0x70, 0x2f, 0x63, 0x75, 0x74, 0x6c, 0x61, 0x73, 0x73, 0x5f, 0x73, 0x77, 0x65
        /*0026*/ 	.byte	0x65, 0x70, 0x5f, 0x73, 0x72, 0x63, 0x2f, 0x69, 0x6e, 0x63, 0x6c, 0x75, 0x64, 0x65, 0x2f, 0x63
        /*0036*/ 	.byte	0x75, 0x74, 0x65, 0x2f, 0x70, 0x6f, 0x69, 0x6e, 0x74, 0x65, 0x72, 0x5f, 0x66, 0x6c, 0x61, 0x67
        /*0046*/ 	.byte	0x67, 0x65, 0x64, 0x2e, 0x68, 0x70, 0x70, 0x00
	.type		$str$26,@object
	.size		$str$26,($str$25 - $str$26)
$str$26:
        /*004e*/ 	.byte	0x2f, 0x74, 0x6d, 0x70, 0x2f, 0x63, 0x75, 0x74, 0x6c, 0x61, 0x73, 0x73, 0x5f, 0x73, 0x77, 0x65
        /*005e*/ 	.byte	0x65, 0x70, 0x5f, 0x73, 0x72, 0x63, 0x2f, 0x69, 0x6e, 0x63, 0x6c, 0x75, 0x64, 0x65, 0x2f, 0x63
        /*006e*/ 	.byte	0x75, 0x74, 0x65, 0x2f, 0x61, 0x74, 0x6f, 0x6d, 0x2f, 0x63, 0x6f, 0x70, 0x79, 0x5f, 0x74, 0x72
        /*007e*/ 	.byte	0x61, 0x69, 0x74, 0x73, 0x5f, 0x73, 0x6d, 0x31, 0x30, 0x30, 0x2e, 0x68, 0x70, 0x70, 0x00
	.type		$str$25,@object
	.size		$str$25,(__unnamed_1 - $str$25)
$str$25:
        /*008d*/ 	.byte	0x28, 0x28, 0x75, 0x69, 0x6e, 0x74, 0x33, 0x32, 0x5f, 0x74, 0x28, 0x74, 0x68, 0x72, 0x65, 0x61
        /*009d*/ 	.byte	0x64, 0x49, 0x64, 0x78, 0x2e, 0x78, 0x29, 0x20, 0x2f, 0x20, 0x33, 0x32, 0x29, 0x20, 0x25, 0x20
        /*00ad*/ 	.byte	0x34, 0x29, 0x20, 0x3d, 0x3d, 0x20, 0x28, 0x28, 0x28, 0x74, 0x6d, 0x65, 0x6d, 0x5f, 0x61, 0x64
        /*00bd*/ 	.byte	0x64, 0x72, 0x20, 0x3e, 0x3e, 0x20, 0x31, 0x36, 0x29, 0x20, 0x2f, 0x20, 0x33, 0x32, 0x29, 0x20
        /*00cd*/ 	.byte	0x25, 0x20, 0x34, 0x29, 0x00
	.type		__unnamed_1,@object
	.size		__unnamed_1,(__unnamed_2 - __unnamed_1)
__unnamed_1:
        /*00d2*/ 	.byte	0x61, 0x75, 0x74, 0x6f, 0x20, 0x63, 0x75, 0x74, 0x65, 0x3a, 0x3a, 0x61, 0x73, 0x5f, 0x70, 0x6f
        /* <DEDUP_REMOVED lines=24> */
        /*0262*/ 	.byte	0x43, 0x3c, 0x38, 0x31, 0x39, 0x32, 0x3e, 0x3e, 0x3e, 0x3e, 0x5d, 0x00
	.type		__unnamed_2,@object
	.size		__unnamed_2,(__unnamed_3 - __unnamed_2)
__unnamed_2:
        /* <DEDUP_REMOVED lines=26> */
	.type		__unnamed_3,@object
	.size		__unnamed_3,(.L_3 - __unnamed_3)
__unnamed_3:
        /* <DEDUP_REMOVED lines=42> */
        /*06aa*/ 	.byte	0x3e, 0x3e, 0x3e, 0x3e, 0x5d, 0x00
.L_3:


//--------------------- .nv.shared._ZN7cutlass13device_kernelINS_4gemm6kernel13GemmUniversalIN4cute5tupleIJiiiiEEENS1_10collective13CollectiveMmaINS1_35MainloopSm100TmaUmmaWarpSpecializedILi3ELi2ELi2ENS5_IJNS4_1CILi2EEENSA_ILi1EEESC_EEEEENS5_IJNSA_ILi256EEESF_NSA_ILi128EEEEEENS_12float_e4m3_tENS5_IJlSC_lEEESI_SJ_NS4_8TiledMMAINS4_8MMA_AtomIJNS4_10MMA_TraitsINS4_25SM100_MMA_F8F6F4_2x1SM_SSEJSI_SI_fSF_SF_NS4_17integral_constantINS4_4UMMA5MajorELSQ_0EEESR_NSO_INSP_7ScaleInELSS_0EEEST_EEEEEENS4_6LayoutINS5_IJSC_SC_SC_EEENS5_IJNSA_ILi0EEESY_SY_EEEEENS5_IJNS4_10UnderscoreES11_S11_EEEEENS4_18SM100_TMA_2SM_LOADENS4_14ComposedLayoutINS4_7SwizzleILi3ELi4ELi3EEENS4_18smem_ptr_flag_bitsILi8EEENSW_INS5_IJNSA_ILi8EEESG_EEENS5_IJSG_SC_EEEEEEEvNS4_8identityES14_S1E_vS1F_EENS_8epilogue10collective18CollectiveEpilogueINS1H_23Sm100TmaWarpSpecializedILi4ELi2ELi64ELb0ELb0EEEJNS5_IJSG_SF_SG_EEENS5_IJNSW_ISG_SC_EENSW_INSA_ILi64EEESC_EEEEESI_SJ_SI_SJ_NS1H_6fusion15FusionCallbacksIS1L_NS1R_17LinearCombinationISI_fSI_fLNS_15FloatRoundStyleE2EEES1M_S1Q_JEEENS4_5SM1004TMEM4LOAD26SM100_TMEM_LOAD_32dp32b64xENS4_13SM90_TMA_LOADENS15_INS16_ILi2ELi4ELi3EEES19_NSW_INS5_IJS1A_S1O_EEENS5_IJS1O_SC_EEEEEEENS4_39AutoVectorizingCopyWithAssumedAlignmentILi128EEENS4_14SM90_TMA_STOREES26_S28_S28_EEEvvEEEEvNT_6ParamsE --------------------------
	.section	.nv.shared._ZN7cutlass13device_kernelINS_4gemm6kernel13GemmUniversalIN4cute5tupleIJiiiiEEENS1_10collective13CollectiveMmaINS1_35MainloopSm100TmaUmmaWarpSpecializedILi3ELi2ELi2ENS5_IJNS4_1CILi2EEENSA_ILi1EEESC_EEEEENS5_IJNSA_ILi256EEESF_NSA_ILi128EEEEEENS_12float_e4m3_tENS5_IJlSC_lEEESI_SJ_NS4_8TiledMMAINS4_8MMA_AtomIJNS4_10MMA_TraitsINS4_25SM100_MMA_F8F6F4_2x1SM_SSEJSI_SI_fSF_SF_NS4_17integral_constantINS4_4UMMA5MajorELSQ_0EEESR_NSO_INSP_7ScaleInELSS_0EEEST_EEEEEENS4_6LayoutINS5_IJSC_SC_SC_EEENS5_IJNSA_ILi0EEESY_SY_EEEEENS5_IJNS4_10UnderscoreES11_S11_EEEEENS4_18SM100_TMA_2SM_LOADENS4_14ComposedLayoutINS4_7SwizzleILi3ELi4ELi3EEENS4_18smem_ptr_flag_bitsILi8EEENSW_INS5_IJNSA_ILi8EEESG_EEENS5_IJSG_SC_EEEEEEEvNS4_8identityES14_S1E_vS1F_EENS_8epilogue10collective18CollectiveEpilogueINS1H_23Sm100TmaWarpSpecializedILi4ELi2ELi64ELb0ELb0EEEJNS5_IJSG_SF_SG_EEENS5_IJNSW_ISG_SC_EENSW_INSA_ILi64EEESC_EEEEESI_SJ_SI_SJ_NS1H_6fusion15FusionCallbacksIS1L_NS1R_17LinearCombinationISI_fSI_fLNS_15FloatRoundStyleE2EEES1M_S1Q_JEEENS4_5SM1004TMEM4LOAD26SM100_TMEM_LOAD_32dp32b64xENS4_13SM90_TMA_LOADENS15_INS16_ILi2ELi4ELi3EEES19_NSW_INS5_IJS1A_S1O_EEENS5_IJS1O_SC_EEEEEEENS4_39AutoVectorizingCopyWithAssumedAlignmentILi128EEENS4_14SM90_TMA_STOREES26_S28_S28_EEEvvEEEEvNT_6ParamsE,"aw",@nobits
	.sectionflags	@""
	.align	16
	.zero		1024


//--------------------- .nv.shared.reserved.0     --------------------------
	.section	.nv.shared.reserved.0,"aw",@nobits
	.weak		__nv_reservedSMEM_offset_0_alias
	.size		__nv_reservedSMEM_offset_0_alias, 0, 64
	.other		__nv_reservedSMEM_offset_0_alias,@"STO_CUDA_RESERVED_SHARED STV_DEFAULT"
__nv_reservedSMEM_offset_0_alias:
	.zero		0
.nv.shared.reserved.0:
	.zero		64
	.weak		__nv_reservedSMEM_tcgen05_partition
	.type		__nv_reservedSMEM_tcgen05_partition,@object
	.size		__nv_reservedSMEM_tcgen05_partition,(.L_0 - __nv_reservedSMEM_tcgen05_partition)
__nv_reservedSMEM_tcgen05_partition:
	.zero		32
.L_0:


//--------------------- .nv.global                --------------------------
	.section	.nv.global,"aw",@nobits
.nv.global:
	.type		_ZN39_INTERNAL_15410bd3_4_k_cu_3a189ae1_94954cute1_E,@object
	.size		_ZN39_INTERNAL_15410bd3_4_k_cu_3a189ae1_94954cute1_E,(_ZN39_INTERNAL_15410bd3_4_k_cu_3a189ae1_94954cuda3std3__45__cpo6cbeginE - _ZN39_INTERNAL_15410bd3_4_k_cu_3a189ae1_94954cute1_E)
_ZN39_INTERNAL_15410bd3_4_k_cu_3a189ae1_94954cute1_E:
	.zero		1
	.type		_ZN39_INTERNAL_15410bd3_4_k_cu_3a189ae1_94954cuda3std3__45__cpo6cbeginE,@object
	.size		_ZN39_INTERNAL_15410bd3_4_k_cu_3a189ae1_94954cuda3std3__45__cpo6cbeginE,(_ZN39_INTERNAL_15410bd3_4_k_cu_3a189ae1_94954cuda3std3__48in_placeE - _ZN39_INTERNAL_15410bd3_4_k_cu_3a189ae1_94954cuda3std3__45__cpo6cbeginE)
_ZN39_INTERNAL_15410bd3_4_k_cu_3a189ae1_94954cuda3std3__45__cpo6cbeginE:
	.zero		1
	.type		_ZN39_INTERNAL_15410bd3_4_k_cu_3a189ae1_94954cuda3std3__48in_placeE,@object
	.size		_ZN39_INTERNAL_15410bd3_4_k_cu_3a189ae1_94954cuda3std3__48in_placeE,(_ZN39_INTERNAL_15410bd3_4_k_cu_3a189ae1_94954cuda3std6ranges3__45__cpo9iter_moveE - _ZN39_INTERNAL_15410bd3_4_k_cu_3a189ae1_94954cuda3std3__48in_placeE)
_ZN39_INTERNAL_15410bd3_4_k_cu_3a189ae1_94954cuda3std3__48in_placeE:
	.zero		1
	.type		_ZN39_INTERNAL_15410bd3_4_k_cu_3a189ae1_94954cuda3std6ranges3__45__cpo9iter_moveE,@object
	.size		_ZN39_INTERNAL_15410bd3_4_k_cu_3a189ae1_94954cuda3std6ranges3__45__cpo9iter_moveE,(_ZN39_INTERNAL_15410bd3_4_k_cu_3a189ae1_94954cuda3std3__45__cpo5beginE - _ZN39_INTERNAL_15410bd3_4_k_cu_3a189ae1_94954cuda3std6ranges3__45__cpo9iter_moveE)
_ZN39_INTERNAL_15410bd3_4_k_cu_3a189ae1_94954cuda3std6ranges3__45__cpo9iter_moveE:
	.zero		1
	.type		_ZN39_INTERNAL_15410bd3_4_k_cu_3a189ae1_94954cuda3std3__45__cpo5beginE,@object
	.size		_ZN39_INTERNAL_15410bd3_4_k_cu_3a189ae1_94954cuda3std3__45__cpo5beginE,(_ZN39_INTERNAL_15410bd3_4_k_cu_3a189ae1_94954cuda3std3__441_GLOBAL__N__15410bd3_4_k_cu_3a189ae1_94956ignoreE - _ZN39_INTERNAL_15410bd3_4_k_cu_3a189ae1_94954cuda3std3__45__cpo5beginE)
_ZN39_INTERNAL_15410bd3_4_k_cu_3a189ae1_94954cuda3std3__45__cpo5beginE:
	.zero		1
	.type		_ZN39_INTERNAL_15410bd3_4_k_cu_3a189ae1_94954cuda3std3__441_GLOBAL__N__15410bd3_4_k_cu_3a189ae1_94956ignoreE,@object
	.size		_ZN39_INTERNAL_15410bd3_4_k_cu_3a189ae1_94954cuda3std3__441_GLOBAL__N__15410bd3_4_k_cu_3a189ae1_94956ignoreE,(_ZN39_INTERNAL_15410bd3_4_k_cu_3a189ae1_94954cute7productE - _ZN39_INTERNAL_15410bd3_4_k_cu_3a189ae1_94954cuda3std3__441_GLOBAL__N__15410bd3_4_k_cu_3a189ae1_94956ignoreE)
_ZN39_INTERNAL_15410bd3_4_k_cu_3a189ae1_94954cuda3std3__441_GLOBAL__N__15410bd3_4_k_cu_3a189ae1_94956ignoreE:
	.zero		1
	.type		_ZN39_INTERNAL_15410bd3_4_k_cu_3a189ae1_94954cute7productE,@object
	.size		_ZN39_INTERNAL_15410bd3_4_k_cu_3a189ae1_94954cute7productE,(_ZN39_INTERNAL_15410bd3_4_k_cu_3a189ae1_94954cuda3std3__45__cpo3endE - _ZN39_INTERNAL_15410bd3_4_k_cu_3a189ae1_94954cute7productE)
_ZN39_INTERNAL_15410bd3_4_k_cu_3a189ae1_94954cute7productE:
	.zero		1
	.type		_ZN39_INTERNAL_15410bd3_4_k_cu_3a189ae1_94954cuda3std3__45__cpo3endE,@object
	.size		_ZN39_INTERNAL_15410bd3_4_k_cu_3a189ae1_94954cuda3std3__45__cpo3endE,(_ZN39_INTERNAL_15410bd3_4_k_cu_3a189ae1_94954cuda3std3__419piecewise_constructE - _ZN39_INTERNAL_15410bd3_4_k_cu_3a189ae1_94954cuda3std3__45__cpo3endE)
_ZN39_INTERNAL_15410bd3_4_k_cu_3a189ae1_94954cuda3std3__45__cpo3endE:
	.zero		1
	.type		_ZN39_INTERNAL_15410bd3_4_k_cu_3a189ae1_94954cuda3std3__419piecewise_constructE,@object
	.size		_ZN39_INTERNAL_15410bd3_4_k_cu_3a189ae1_94954cuda3std3__419piecewise_constructE,(_ZN39_INTERNAL_15410bd3_4_k_cu_3a189ae1_94954cuda3std3__45__cpo4cendE - _ZN39_INTERNAL_15410bd3_4_k_cu_3a189ae1_94954cuda3std3__419piecewise_constructE)
_ZN39_INTERNAL_15410bd3_4_k_cu_3a189ae1_94954cuda3std3__419piecewise_constructE:
	.zero		1
	.type		_ZN39_INTERNAL_15410bd3_4_k_cu_3a189ae1_94954cuda3std3__45__cpo4cendE,@object
	.size		_ZN39_INTERNAL_15410bd3_4_k_cu_3a189ae1_94954cuda3std3__45__cpo4cendE,(_ZN39_INTERNAL_15410bd3_4_k_cu_3a189ae1_94954cuda3std6ranges3__45__cpo4swapE - _ZN39_INTERNAL_15410bd3_4_k_cu_3a189ae1_94954cuda3std3__45__cpo4cendE)
_ZN39_INTERNAL_15410bd3_4_k_cu_3a189ae1_94954cuda3std3__45__cpo4cendE:
	.zero		1
	.type		_ZN39_INTERNAL_15410bd3_4_k_cu_3a189ae1_94954cuda3std6ranges3__45__cpo4swapE,@object
	.size		_ZN39_INTERNAL_15410bd3_4_k_cu_3a189ae1_94954cuda3std6ranges3__45__cpo4swapE,(.L_11 - _ZN39_INTERNAL_15410bd3_4_k_cu_3a189ae1_94954cuda3std6ranges3__45__cpo4swapE)
_ZN39_INTERNAL_15410bd3_4_k_cu_3a189ae1_94954cuda3std6ranges3__45__cpo4swapE:
	.zero		1
.L_11:


//--------------------- .nv.constant0._ZN7cutlass13device_kernelINS_4gemm6kernel13GemmUniversalIN4cute5tupleIJiiiiEEENS1_10collective13CollectiveMmaINS1_35MainloopSm100TmaUmmaWarpSpecializedILi3ELi2ELi2ENS5_IJNS4_1CILi2EEENSA_ILi1EEESC_EEEEENS5_IJNSA_ILi256EEESF_NSA_ILi128EEEEEENS_12float_e4m3_tENS5_IJlSC_lEEESI_SJ_NS4_8TiledMMAINS4_8MMA_AtomIJNS4_10MMA_TraitsINS4_25SM100_MMA_F8F6F4_2x1SM_SSEJSI_SI_fSF_SF_NS4_17integral_constantINS4_4UMMA5MajorELSQ_0EEESR_NSO_INSP_7ScaleInELSS_0EEEST_EEEEEENS4_6LayoutINS5_IJSC_SC_SC_EEENS5_IJNSA_ILi0EEESY_SY_EEEEENS5_IJNS4_10UnderscoreES11_S11_EEEEENS4_18SM100_TMA_2SM_LOADENS4_14ComposedLayoutINS4_7SwizzleILi3ELi4ELi3EEENS4_18smem_ptr_flag_bitsILi8EEENSW_INS5_IJNSA_ILi8EEESG_EEENS5_IJSG_SC_EEEEEEEvNS4_8identityES14_S1E_vS1F_EENS_8epilogue10collective18CollectiveEpilogueINS1H_23Sm100TmaWarpSpecializedILi4ELi2ELi64ELb0ELb0EEEJNS5_IJSG_SF_SG_EEENS5_IJNSW_ISG_SC_EENSW_INSA_ILi64EEESC_EEEEESI_SJ_SI_SJ_NS1H_6fusion15FusionCallbacksIS1L_NS1R_17LinearCombinationISI_fSI_fLNS_15FloatRoundStyleE2EEES1M_S1Q_JEEENS4_5SM1004TMEM4LOAD26SM100_TMEM_LOAD_32dp32b64xENS4_13SM90_TMA_LOADENS15_INS16_ILi2ELi4ELi3EEES19_NSW_INS5_IJS1A_S1O_EEENS5_IJS1O_SC_EEEEEEENS4_39AutoVectorizingCopyWithAssumedAlignmentILi128EEENS4_14SM90_TMA_STOREES26_S28_S28_EEEvvEEEEvNT_6ParamsE --------------------------
	.section	.nv.constant0._ZN7cutlass13device_kernelINS_4gemm6kernel13GemmUniversalIN4cute5tupleIJiiiiEEENS1_10collective13CollectiveMmaINS1_35MainloopSm100TmaUmmaWarpSpecializedILi3ELi2ELi2ENS5_IJNS4_1CILi2EEENSA_ILi1EEESC_EEEEENS5_IJNSA_ILi256EEESF_NSA_ILi128EEEEEENS_12float_e4m3_tENS5_IJlSC_lEEESI_SJ_NS4_8TiledMMAINS4_8MMA_AtomIJNS4_10MMA_TraitsINS4_25SM100_MMA_F8F6F4_2x1SM_SSEJSI_SI_fSF_SF_NS4_17integral_constantINS4_4UMMA5MajorELSQ_0EEESR_NSO_INSP_7ScaleInELSS_0EEEST_EEEEEENS4_6LayoutINS5_IJSC_SC_SC_EEENS5_IJNSA_ILi0EEESY_SY_EEEEENS5_IJNS4_10UnderscoreES11_S11_EEEEENS4_18SM100_TMA_2SM_LOADENS4_14ComposedLayoutINS4_7SwizzleILi3ELi4ELi3EEENS4_18smem_ptr_flag_bitsILi8EEENSW_INS5_IJNSA_ILi8EEESG_EEENS5_IJSG_SC_EEEEEEEvNS4_8identityES14_S1E_vS1F_EENS_8epilogue10collective18CollectiveEpilogueINS1H_23Sm100TmaWarpSpecializedILi4ELi2ELi64ELb0ELb0EEEJNS5_IJSG_SF_SG_EEENS5_IJNSW_ISG_SC_EENSW_INSA_ILi64EEESC_EEEEESI_SJ_SI_SJ_NS1H_6fusion15FusionCallbacksIS1L_NS1R_17LinearCombinationISI_fSI_fLNS_15FloatRoundStyleE2EEES1M_S1Q_JEEENS4_5SM1004TMEM4LOAD26SM100_TMEM_LOAD_32dp32b64xENS4_13SM90_TMA_LOADENS15_INS16_ILi2ELi4ELi3EEES19_NSW_INS5_IJS1A_S1O_EEENS5_IJS1O_SC_EEEEEEENS4_39AutoVectorizingCopyWithAssumedAlignmentILi128EEENS4_14SM90_TMA_STOREES26_S28_S28_EEEvvEEEEvNT_6ParamsE,"a",@progbits
	.sectionflags	@""
	.align	4
.nv.constant0._ZN7cutlass13device_kernelINS_4gemm6kernel13GemmUniversalIN4cute5tupleIJiiiiEEENS1_10collective13CollectiveMmaINS1_35MainloopSm100TmaUmmaWarpSpecializedILi3ELi2ELi2ENS5_IJNS4_1CILi2EEENSA_ILi1EEESC_EEEEENS5_IJNSA_ILi256EEESF_NSA_ILi128EEEEEENS_12float_e4m3_tENS5_IJlSC_lEEESI_SJ_NS4_8TiledMMAINS4_8MMA_AtomIJNS4_10MMA_TraitsINS4_25SM100_MMA_F8F6F4_2x1SM_SSEJSI_SI_fSF_SF_NS4_17integral_constantINS4_4UMMA5MajorELSQ_0EEESR_NSO_INSP_7ScaleInELSS_0EEEST_EEEEEENS4_6LayoutINS5_IJSC_SC_SC_EEENS5_IJNSA_ILi0EEESY_SY_EEEEENS5_IJNS4_10UnderscoreES11_S11_EEEEENS4_18SM100_TMA_2SM_LOADENS4_14ComposedLayoutINS4_7SwizzleILi3ELi4ELi3EEENS4_18smem_ptr_flag_bitsILi8EEENSW_INS5_IJNSA_ILi8EEESG_EEENS5_IJSG_SC_EEEEEEEvNS4_8identityES14_S1E_vS1F_EENS_8epilogue10collective18CollectiveEpilogueINS1H_23Sm100TmaWarpSpecializedILi4ELi2ELi64ELb0ELb0EEEJNS5_IJSG_SF_SG_EEENS5_IJNSW_ISG_SC_EENSW_INSA_ILi64EEESC_EEEEESI_SJ_SI_SJ_NS1H_6fusion15FusionCallbacksIS1L_NS1R_17LinearCombinationISI_fSI_fLNS_15FloatRoundStyleE2EEES1M_S1Q_JEEENS4_5SM1004TMEM4LOAD26SM100_TMEM_LOAD_32dp32b64xENS4_13SM90_TMA_LOADENS15_INS16_ILi2ELi4ELi3EEES19_NSW_INS5_IJS1A_S1O_EEENS5_IJS1O_SC_EEEEEEENS4_39AutoVectorizingCopyWithAssumedAlignmentILi128EEENS4_14SM90_TMA_STOREES26_S28_S28_EEEvvEEEEvNT_6ParamsE:
	.zero		2944


//--------------------- SYMBOLS --------------------------

	.type		.nv.reservedSmem.offset0,@object
	.size		.nv.reservedSmem.offset0,0x4
	.type		.nv.reservedSmem.cap,@object
	.size		.nv.reservedSmem.cap,0x4
	.type		__assertfail,@function
